//
// Generated by NVIDIA NVVM Compiler
//
// Compiler Build ID: CL-36424714
// Cuda compilation tools, release 13.0, V13.0.88
// Based on NVVM 20.0.0
//

.version 9.0
.target sm_100
.address_size 64

	// .globl	_Z8sgemm_v6ILi128ELi128ELi8ELi8ELi8EEviiifPKfS1_fPf
// _ZZ8sgemm_v6ILi128ELi128ELi8ELi8ELi8EEviiifPKfS1_fPfE3s_A has been demoted
// _ZZ8sgemm_v6ILi128ELi128ELi8ELi8ELi8EEviiifPKfS1_fPfE3s_B has been demoted

.visible .entry _Z8sgemm_v6ILi128ELi128ELi8ELi8ELi8EEviiifPKfS1_fPf(
	.param .u32 _Z8sgemm_v6ILi128ELi128ELi8ELi8ELi8EEviiifPKfS1_fPf_param_0,
	.param .u32 _Z8sgemm_v6ILi128ELi128ELi8ELi8ELi8EEviiifPKfS1_fPf_param_1,
	.param .u32 _Z8sgemm_v6ILi128ELi128ELi8ELi8ELi8EEviiifPKfS1_fPf_param_2,
	.param .f32 _Z8sgemm_v6ILi128ELi128ELi8ELi8ELi8EEviiifPKfS1_fPf_param_3,
	.param .u64 .ptr .align 1 _Z8sgemm_v6ILi128ELi128ELi8ELi8ELi8EEviiifPKfS1_fPf_param_4,
	.param .u64 .ptr .align 1 _Z8sgemm_v6ILi128ELi128ELi8ELi8ELi8EEviiifPKfS1_fPf_param_5,
	.param .f32 _Z8sgemm_v6ILi128ELi128ELi8ELi8ELi8EEviiifPKfS1_fPf_param_6,
	.param .u64 .ptr .align 1 _Z8sgemm_v6ILi128ELi128ELi8ELi8ELi8EEviiifPKfS1_fPf_param_7
)
{
	.reg .pred 	%p<3>;
	.reg .b32 	%r<77>;
	.reg .b32 	%f<1103>;
	.reg .b64 	%rd<81>;
	// demoted variable
	.shared .align 4 .b8 _ZZ8sgemm_v6ILi128ELi128ELi8ELi8ELi8EEviiifPKfS1_fPfE3s_A[4096];
	// demoted variable
	.shared .align 4 .b8 _ZZ8sgemm_v6ILi128ELi128ELi8ELi8ELi8EEviiifPKfS1_fPfE3s_B[4096];
	ld.param.u32 	%r12, [_Z8sgemm_v6ILi128ELi128ELi8ELi8ELi8EEviiifPKfS1_fPf_param_2];
	mov.u32 	%r1, %tid.x;
	shr.u32 	%r2, %r1, 1;
	setp.lt.s32 	%p1, %r12, 1;
	mov.f32 	%f1039, 0f00000000;
	mov.f32 	%f1040, %f1039;
	mov.f32 	%f1041, %f1039;
	mov.f32 	%f1042, %f1039;
	mov.f32 	%f1043, %f1039;
	mov.f32 	%f1044, %f1039;
	mov.f32 	%f1045, %f1039;
	mov.f32 	%f1046, %f1039;
	mov.f32 	%f1047, %f1039;
	mov.f32 	%f1048, %f1039;
	mov.f32 	%f1049, %f1039;
	mov.f32 	%f1050, %f1039;
	mov.f32 	%f1051, %f1039;
	mov.f32 	%f1052, %f1039;
	mov.f32 	%f1053, %f1039;
	mov.f32 	%f1054, %f1039;
	mov.f32 	%f1055, %f1039;
	mov.f32 	%f1056, %f1039;
	mov.f32 	%f1057, %f1039;
	mov.f32 	%f1058, %f1039;
	mov.f32 	%f1059, %f1039;
	mov.f32 	%f1060, %f1039;
	mov.f32 	%f1061, %f1039;
	mov.f32 	%f1062, %f1039;
	mov.f32 	%f1063, %f1039;
	mov.f32 	%f1064, %f1039;
	mov.f32 	%f1065, %f1039;
	mov.f32 	%f1066, %f1039;
	mov.f32 	%f1067, %f1039;
	mov.f32 	%f1068, %f1039;
	mov.f32 	%f1069, %f1039;
	mov.f32 	%f1070, %f1039;
	mov.f32 	%f1071, %f1039;
	mov.f32 	%f1072, %f1039;
	mov.f32 	%f1073, %f1039;
	mov.f32 	%f1074, %f1039;
	mov.f32 	%f1075, %f1039;
	mov.f32 	%f1076, %f1039;
	mov.f32 	%f1077, %f1039;
	mov.f32 	%f1078, %f1039;
	mov.f32 	%f1079, %f1039;
	mov.f32 	%f1080, %f1039;
	mov.f32 	%f1081, %f1039;
	mov.f32 	%f1082, %f1039;
	mov.f32 	%f1083, %f1039;
	mov.f32 	%f1084, %f1039;
	mov.f32 	%f1085, %f1039;
	mov.f32 	%f1086, %f1039;
	mov.f32 	%f1087, %f1039;
	mov.f32 	%f1088, %f1039;
	mov.f32 	%f1089, %f1039;
	mov.f32 	%f1090, %f1039;
	mov.f32 	%f1091, %f1039;
	mov.f32 	%f1092, %f1039;
	mov.f32 	%f1093, %f1039;
	mov.f32 	%f1094, %f1039;
	mov.f32 	%f1095, %f1039;
	mov.f32 	%f1096, %f1039;
	mov.f32 	%f1097, %f1039;
	mov.f32 	%f1098, %f1039;
	mov.f32 	%f1099, %f1039;
	mov.f32 	%f1100, %f1039;
	mov.f32 	%f1101, %f1039;
	mov.f32 	%f1102, %f1039;
	@%p1 bra 	$L__BB0_3;
	ld.param.u32 	%r72, [_Z8sgemm_v6ILi128ELi128ELi8ELi8ELi8EEviiifPKfS1_fPf_param_2];
	ld.param.u32 	%r69, [_Z8sgemm_v6ILi128ELi128ELi8ELi8ELi8EEviiifPKfS1_fPf_param_1];
	shl.b32 	%r14, %r1, 2;
	shr.u32 	%r15, %r1, 5;
	and.b32  	%r16, %r14, 124;
	and.b32  	%r17, %r14, 4;
	mad.lo.s32 	%r75, %r69, %r15, %r16;
	mad.lo.s32 	%r74, %r72, %r2, %r17;
	mov.b32 	%r76, 0;
	mov.f32 	%f1039, 0f00000000;
	mov.u32 	%r18, %ctaid.y;
$L__BB0_2:
	ld.param.u64 	%rd79, [_Z8sgemm_v6ILi128ELi128ELi8ELi8ELi8EEviiifPKfS1_fPf_param_5];
	ld.param.u64 	%rd78, [_Z8sgemm_v6ILi128ELi128ELi8ELi8ELi8EEviiifPKfS1_fPf_param_4];
	ld.param.u32 	%r73, [_Z8sgemm_v6ILi128ELi128ELi8ELi8ELi8EEviiifPKfS1_fPf_param_2];
	ld.param.u32 	%r70, [_Z8sgemm_v6ILi128ELi128ELi8ELi8ELi8EEviiifPKfS1_fPf_param_1];
	cvt.s64.s32 	%rd4, %r74;
	mul.lo.s32 	%r19, %r18, %r73;
	shl.b32 	%r20, %r19, 7;
	cvt.s64.s32 	%rd5, %r20;
	add.s64 	%rd6, %rd5, %rd4;
	shl.b64 	%rd7, %rd6, 2;
	cvta.to.global.u64 	%rd8, %rd78;
	add.s64 	%rd9, %rd8, %rd7;
	ld.global.v4.f32 	{%f197, %f198, %f199, %f200}, [%rd9];
	mov.u32 	%r21, %tid.x;
	shl.b32 	%r22, %r21, 11;
	and.b32  	%r23, %r22, 2048;
	mov.u32 	%r24, _ZZ8sgemm_v6ILi128ELi128ELi8ELi8ELi8EEviiifPKfS1_fPfE3s_A;
	add.s32 	%r25, %r24, %r23;
	shl.b32 	%r26, %r21, 1;
	and.b32  	%r27, %r26, 2044;
	add.s32 	%r28, %r25, %r27;
	st.shared.f32 	[%r28], %f197;
	st.shared.f32 	[%r28+512], %f198;
	st.shared.f32 	[%r28+1024], %f199;
	st.shared.f32 	[%r28+1536], %f200;
	cvt.s64.s32 	%rd10, %r75;
	mov.u32 	%r29, %ctaid.x;
	shl.b32 	%r30, %r29, 7;
	cvt.u64.u32 	%rd11, %r30;
	add.s64 	%rd12, %rd10, %rd11;
	cvta.to.global.u64 	%rd13, %rd79;
	shl.b64 	%rd14, %rd12, 2;
	add.s64 	%rd15, %rd13, %rd14;
	ld.global.v4.f32 	{%f201, %f202, %f203, %f204}, [%rd15];
	shl.b32 	%r31, %r21, 4;
	and.b32  	%r32, %r31, 15872;
	mov.u32 	%r33, _ZZ8sgemm_v6ILi128ELi128ELi8ELi8ELi8EEviiifPKfS1_fPfE3s_B;
	add.s32 	%r34, %r33, %r32;
	and.b32  	%r35, %r31, 496;
	add.s32 	%r36, %r34, %r35;
	st.shared.v4.f32 	[%r36], {%f201, %f202, %f203, %f204};
	bar.sync 	0;
	and.b32  	%r37, %r26, 2016;
	add.s32 	%r38, %r24, %r37;
	ld.shared.v4.f32 	{%f205, %f206, %f207, %f208}, [%r38];
	ld.shared.v4.f32 	{%f209, %f210, %f211, %f212}, [%r38+16];
	shl.b32 	%r39, %r21, 5;
	and.b32  	%r40, %r39, 480;
	add.s32 	%r41, %r33, %r40;
	ld.shared.v4.f32 	{%f213, %f214, %f215, %f216}, [%r41];
	ld.shared.v4.f32 	{%f217, %f218, %f219, %f220}, [%r41+16];
	fma.rn.f32 	%f221, %f205, %f213, %f1086;
	fma.rn.f32 	%f222, %f205, %f214, %f1085;
	fma.rn.f32 	%f223, %f205, %f215, %f1084;
	fma.rn.f32 	%f224, %f205, %f216, %f1083;
	fma.rn.f32 	%f225, %f205, %f217, %f1082;
	fma.rn.f32 	%f226, %f205, %f218, %f1081;
	fma.rn.f32 	%f227, %f205, %f219, %f1080;
	fma.rn.f32 	%f228, %f205, %f220, %f1079;
	fma.rn.f32 	%f229, %f206, %f213, %f1078;
	fma.rn.f32 	%f230, %f206, %f214, %f1077;
	fma.rn.f32 	%f231, %f206, %f215, %f1076;
	fma.rn.f32 	%f232, %f206, %f216, %f1075;
	fma.rn.f32 	%f233, %f206, %f217, %f1074;
	fma.rn.f32 	%f234, %f206, %f218, %f1073;
	fma.rn.f32 	%f235, %f206, %f219, %f1072;
	fma.rn.f32 	%f236, %f206, %f220, %f1071;
	fma.rn.f32 	%f237, %f207, %f213, %f1070;
	fma.rn.f32 	%f238, %f207, %f214, %f1069;
	fma.rn.f32 	%f239, %f207, %f215, %f1068;
	fma.rn.f32 	%f240, %f207, %f216, %f1067;
	fma.rn.f32 	%f241, %f207, %f217, %f1066;
	fma.rn.f32 	%f242, %f207, %f218, %f1065;
	fma.rn.f32 	%f243, %f207, %f219, %f1064;
	fma.rn.f32 	%f244, %f207, %f220, %f1063;
	fma.rn.f32 	%f245, %f208, %f213, %f1062;
	fma.rn.f32 	%f246, %f208, %f214, %f1061;
	fma.rn.f32 	%f247, %f208, %f215, %f1060;
	fma.rn.f32 	%f248, %f208, %f216, %f1059;
	fma.rn.f32 	%f249, %f208, %f217, %f1058;
	fma.rn.f32 	%f250, %f208, %f218, %f1057;
	fma.rn.f32 	%f251, %f208, %f219, %f1056;
	fma.rn.f32 	%f252, %f208, %f220, %f1055;
	fma.rn.f32 	%f253, %f209, %f213, %f1054;
	fma.rn.f32 	%f254, %f209, %f214, %f1053;
	fma.rn.f32 	%f255, %f209, %f215, %f1052;
	fma.rn.f32 	%f256, %f209, %f216, %f1051;
	fma.rn.f32 	%f257, %f209, %f217, %f1050;
	fma.rn.f32 	%f258, %f209, %f218, %f1049;
	fma.rn.f32 	%f259, %f209, %f219, %f1048;
	fma.rn.f32 	%f260, %f209, %f220, %f1047;
	fma.rn.f32 	%f261, %f210, %f213, %f1046;
	fma.rn.f32 	%f262, %f210, %f214, %f1045;
	fma.rn.f32 	%f263, %f210, %f215, %f1044;
	fma.rn.f32 	%f264, %f210, %f216, %f1043;
	fma.rn.f32 	%f265, %f210, %f217, %f1042;
	fma.rn.f32 	%f266, %f210, %f218, %f1041;
	fma.rn.f32 	%f267, %f210, %f219, %f1040;
	fma.rn.f32 	%f268, %f210, %f220, %f1039;
	fma.rn.f32 	%f269, %f211, %f213, %f1087;
	fma.rn.f32 	%f270, %f211, %f214, %f1088;
	fma.rn.f32 	%f271, %f211, %f215, %f1089;
	fma.rn.f32 	%f272, %f211, %f216, %f1090;
	fma.rn.f32 	%f273, %f211, %f217, %f1091;
	fma.rn.f32 	%f274, %f211, %f218, %f1092;
	fma.rn.f32 	%f275, %f211, %f219, %f1093;
	fma.rn.f32 	%f276, %f211, %f220, %f1094;
	fma.rn.f32 	%f277, %f212, %f213, %f1095;
	fma.rn.f32 	%f278, %f212, %f214, %f1096;
	fma.rn.f32 	%f279, %f212, %f215, %f1097;
	fma.rn.f32 	%f280, %f212, %f216, %f1098;
	fma.rn.f32 	%f281, %f212, %f217, %f1099;
	fma.rn.f32 	%f282, %f212, %f218, %f1100;
	fma.rn.f32 	%f283, %f212, %f219, %f1101;
	fma.rn.f32 	%f284, %f212, %f220, %f1102;
	ld.shared.v4.f32 	{%f285, %f286, %f287, %f288}, [%r38+512];
	ld.shared.v4.f32 	{%f289, %f290, %f291, %f292}, [%r38+528];
	ld.shared.v4.f32 	{%f293, %f294, %f295, %f296}, [%r41+512];
	ld.shared.v4.f32 	{%f297, %f298, %f299, %f300}, [%r41+528];
	fma.rn.f32 	%f301, %f285, %f293, %f221;
	fma.rn.f32 	%f302, %f285, %f294, %f222;
	fma.rn.f32 	%f303, %f285, %f295, %f223;
	fma.rn.f32 	%f304, %f285, %f296, %f224;
	fma.rn.f32 	%f305, %f285, %f297, %f225;
	fma.rn.f32 	%f306, %f285, %f298, %f226;
	fma.rn.f32 	%f307, %f285, %f299, %f227;
	fma.rn.f32 	%f308, %f285, %f300, %f228;
	fma.rn.f32 	%f309, %f286, %f293, %f229;
	fma.rn.f32 	%f310, %f286, %f294, %f230;
	fma.rn.f32 	%f311, %f286, %f295, %f231;
	fma.rn.f32 	%f312, %f286, %f296, %f232;
	fma.rn.f32 	%f313, %f286, %f297, %f233;
	fma.rn.f32 	%f314, %f286, %f298, %f234;
	fma.rn.f32 	%f315, %f286, %f299, %f235;
	fma.rn.f32 	%f316, %f286, %f300, %f236;
	fma.rn.f32 	%f317, %f287, %f293, %f237;
	fma.rn.f32 	%f318, %f287, %f294, %f238;
	fma.rn.f32 	%f319, %f287, %f295, %f239;
	fma.rn.f32 	%f320, %f287, %f296, %f240;
	fma.rn.f32 	%f321, %f287, %f297, %f241;
	fma.rn.f32 	%f322, %f287, %f298, %f242;
	fma.rn.f32 	%f323, %f287, %f299, %f243;
	fma.rn.f32 	%f324, %f287, %f300, %f244;
	fma.rn.f32 	%f325, %f288, %f293, %f245;
	fma.rn.f32 	%f326, %f288, %f294, %f246;
	fma.rn.f32 	%f327, %f288, %f295, %f247;
	fma.rn.f32 	%f328, %f288, %f296, %f248;
	fma.rn.f32 	%f329, %f288, %f297, %f249;
	fma.rn.f32 	%f330, %f288, %f298, %f250;
	fma.rn.f32 	%f331, %f288, %f299, %f251;
	fma.rn.f32 	%f332, %f288, %f300, %f252;
	fma.rn.f32 	%f333, %f289, %f293, %f253;
	fma.rn.f32 	%f334, %f289, %f294, %f254;
	fma.rn.f32 	%f335, %f289, %f295, %f255;
	fma.rn.f32 	%f336, %f289, %f296, %f256;
	fma.rn.f32 	%f337, %f289, %f297, %f257;
	fma.rn.f32 	%f338, %f289, %f298, %f258;
	fma.rn.f32 	%f339, %f289, %f299, %f259;
	fma.rn.f32 	%f340, %f289, %f300, %f260;
	fma.rn.f32 	%f341, %f290, %f293, %f261;
	fma.rn.f32 	%f342, %f290, %f294, %f262;
	fma.rn.f32 	%f343, %f290, %f295, %f263;
	fma.rn.f32 	%f344, %f290, %f296, %f264;
	fma.rn.f32 	%f345, %f290, %f297, %f265;
	fma.rn.f32 	%f346, %f290, %f298, %f266;
	fma.rn.f32 	%f347, %f290, %f299, %f267;
	fma.rn.f32 	%f348, %f290, %f300, %f268;
	fma.rn.f32 	%f349, %f291, %f293, %f269;
	fma.rn.f32 	%f350, %f291, %f294, %f270;
	fma.rn.f32 	%f351, %f291, %f295, %f271;
	fma.rn.f32 	%f352, %f291, %f296, %f272;
	fma.rn.f32 	%f353, %f291, %f297, %f273;
	fma.rn.f32 	%f354, %f291, %f298, %f274;
	fma.rn.f32 	%f355, %f291, %f299, %f275;
	fma.rn.f32 	%f356, %f291, %f300, %f276;
	fma.rn.f32 	%f357, %f292, %f293, %f277;
	fma.rn.f32 	%f358, %f292, %f294, %f278;
	fma.rn.f32 	%f359, %f292, %f295, %f279;
	fma.rn.f32 	%f360, %f292, %f296, %f280;
	fma.rn.f32 	%f361, %f292, %f297, %f281;
	fma.rn.f32 	%f362, %f292, %f298, %f282;
	fma.rn.f32 	%f363, %f292, %f299, %f283;
	fma.rn.f32 	%f364, %f292, %f300, %f284;
	ld.shared.v4.f32 	{%f365, %f366, %f367, %f368}, [%r38+1024];
	ld.shared.v4.f32 	{%f369, %f370, %f371, %f372}, [%r38+1040];
	ld.shared.v4.f32 	{%f373, %f374, %f375, %f376}, [%r41+1024];
	ld.shared.v4.f32 	{%f377, %f378, %f379, %f380}, [%r41+1040];
	fma.rn.f32 	%f381, %f365, %f373, %f301;
	fma.rn.f32 	%f382, %f365, %f374, %f302;
	fma.rn.f32 	%f383, %f365, %f375, %f303;
	fma.rn.f32 	%f384, %f365, %f376, %f304;
	fma.rn.f32 	%f385, %f365, %f377, %f305;
	fma.rn.f32 	%f386, %f365, %f378, %f306;
	fma.rn.f32 	%f387, %f365, %f379, %f307;
	fma.rn.f32 	%f388, %f365, %f380, %f308;
	fma.rn.f32 	%f389, %f366, %f373, %f309;
	fma.rn.f32 	%f390, %f366, %f374, %f310;
	fma.rn.f32 	%f391, %f366, %f375, %f311;
	fma.rn.f32 	%f392, %f366, %f376, %f312;
	fma.rn.f32 	%f393, %f366, %f377, %f313;
	fma.rn.f32 	%f394, %f366, %f378, %f314;
	fma.rn.f32 	%f395, %f366, %f379, %f315;
	fma.rn.f32 	%f396, %f366, %f380, %f316;
	fma.rn.f32 	%f397, %f367, %f373, %f317;
	fma.rn.f32 	%f398, %f367, %f374, %f318;
	fma.rn.f32 	%f399, %f367, %f375, %f319;
	fma.rn.f32 	%f400, %f367, %f376, %f320;
	fma.rn.f32 	%f401, %f367, %f377, %f321;
	fma.rn.f32 	%f402, %f367, %f378, %f322;
	fma.rn.f32 	%f403, %f367, %f379, %f323;
	fma.rn.f32 	%f404, %f367, %f380, %f324;
	fma.rn.f32 	%f405, %f368, %f373, %f325;
	fma.rn.f32 	%f406, %f368, %f374, %f326;
	fma.rn.f32 	%f407, %f368, %f375, %f327;
	fma.rn.f32 	%f408, %f368, %f376, %f328;
	fma.rn.f32 	%f409, %f368, %f377, %f329;
	fma.rn.f32 	%f410, %f368, %f378, %f330;
	fma.rn.f32 	%f411, %f368, %f379, %f331;
	fma.rn.f32 	%f412, %f368, %f380, %f332;
	fma.rn.f32 	%f413, %f369, %f373, %f333;
	fma.rn.f32 	%f414, %f369, %f374, %f334;
	fma.rn.f32 	%f415, %f369, %f375, %f335;
	fma.rn.f32 	%f416, %f369, %f376, %f336;
	fma.rn.f32 	%f417, %f369, %f377, %f337;
	fma.rn.f32 	%f418, %f369, %f378, %f338;
	fma.rn.f32 	%f419, %f369, %f379, %f339;
	fma.rn.f32 	%f420, %f369, %f380, %f340;
	fma.rn.f32 	%f421, %f370, %f373, %f341;
	fma.rn.f32 	%f422, %f370, %f374, %f342;
	fma.rn.f32 	%f423, %f370, %f375, %f343;
	fma.rn.f32 	%f424, %f370, %f376, %f344;
	fma.rn.f32 	%f425, %f370, %f377, %f345;
	fma.rn.f32 	%f426, %f370, %f378, %f346;
	fma.rn.f32 	%f427, %f370, %f379, %f347;
	fma.rn.f32 	%f428, %f370, %f380, %f348;
	fma.rn.f32 	%f429, %f371, %f373, %f349;
	fma.rn.f32 	%f430, %f371, %f374, %f350;
	fma.rn.f32 	%f431, %f371, %f375, %f351;
	fma.rn.f32 	%f432, %f371, %f376, %f352;
	fma.rn.f32 	%f433, %f371, %f377, %f353;
	fma.rn.f32 	%f434, %f371, %f378, %f354;
	fma.rn.f32 	%f435, %f371, %f379, %f355;
	fma.rn.f32 	%f436, %f371, %f380, %f356;
	fma.rn.f32 	%f437, %f372, %f373, %f357;
	fma.rn.f32 	%f438, %f372, %f374, %f358;
	fma.rn.f32 	%f439, %f372, %f375, %f359;
	fma.rn.f32 	%f440, %f372, %f376, %f360;
	fma.rn.f32 	%f441, %f372, %f377, %f361;
	fma.rn.f32 	%f442, %f372, %f378, %f362;
	fma.rn.f32 	%f443, %f372, %f379, %f363;
	fma.rn.f32 	%f444, %f372, %f380, %f364;
	ld.shared.v4.f32 	{%f445, %f446, %f447, %f448}, [%r38+1536];
	ld.shared.v4.f32 	{%f449, %f450, %f451, %f452}, [%r38+1552];
	ld.shared.v4.f32 	{%f453, %f454, %f455, %f456}, [%r41+1536];
	ld.shared.v4.f32 	{%f457, %f458, %f459, %f460}, [%r41+1552];
	fma.rn.f32 	%f461, %f445, %f453, %f381;
	fma.rn.f32 	%f462, %f445, %f454, %f382;
	fma.rn.f32 	%f463, %f445, %f455, %f383;
	fma.rn.f32 	%f464, %f445, %f456, %f384;
	fma.rn.f32 	%f465, %f445, %f457, %f385;
	fma.rn.f32 	%f466, %f445, %f458, %f386;
	fma.rn.f32 	%f467, %f445, %f459, %f387;
	fma.rn.f32 	%f468, %f445, %f460, %f388;
	fma.rn.f32 	%f469, %f446, %f453, %f389;
	fma.rn.f32 	%f470, %f446, %f454, %f390;
	fma.rn.f32 	%f471, %f446, %f455, %f391;
	fma.rn.f32 	%f472, %f446, %f456, %f392;
	fma.rn.f32 	%f473, %f446, %f457, %f393;
	fma.rn.f32 	%f474, %f446, %f458, %f394;
	fma.rn.f32 	%f475, %f446, %f459, %f395;
	fma.rn.f32 	%f476, %f446, %f460, %f396;
	fma.rn.f32 	%f477, %f447, %f453, %f397;
	fma.rn.f32 	%f478, %f447, %f454, %f398;
	fma.rn.f32 	%f479, %f447, %f455, %f399;
	fma.rn.f32 	%f480, %f447, %f456, %f400;
	fma.rn.f32 	%f481, %f447, %f457, %f401;
	fma.rn.f32 	%f482, %f447, %f458, %f402;
	fma.rn.f32 	%f483, %f447, %f459, %f403;
	fma.rn.f32 	%f484, %f447, %f460, %f404;
	fma.rn.f32 	%f485, %f448, %f453, %f405;
	fma.rn.f32 	%f486, %f448, %f454, %f406;
	fma.rn.f32 	%f487, %f448, %f455, %f407;
	fma.rn.f32 	%f488, %f448, %f456, %f408;
	fma.rn.f32 	%f489, %f448, %f457, %f409;
	fma.rn.f32 	%f490, %f448, %f458, %f410;
	fma.rn.f32 	%f491, %f448, %f459, %f411;
	fma.rn.f32 	%f492, %f448, %f460, %f412;
	fma.rn.f32 	%f493, %f449, %f453, %f413;
	fma.rn.f32 	%f494, %f449, %f454, %f414;
	fma.rn.f32 	%f495, %f449, %f455, %f415;
	fma.rn.f32 	%f496, %f449, %f456, %f416;
	fma.rn.f32 	%f497, %f449, %f457, %f417;
	fma.rn.f32 	%f498, %f449, %f458, %f418;
	fma.rn.f32 	%f499, %f449, %f459, %f419;
	fma.rn.f32 	%f500, %f449, %f460, %f420;
	fma.rn.f32 	%f501, %f450, %f453, %f421;
	fma.rn.f32 	%f502, %f450, %f454, %f422;
	fma.rn.f32 	%f503, %f450, %f455, %f423;
	fma.rn.f32 	%f504, %f450, %f456, %f424;
	fma.rn.f32 	%f505, %f450, %f457, %f425;
	fma.rn.f32 	%f506, %f450, %f458, %f426;
	fma.rn.f32 	%f507, %f450, %f459, %f427;
	fma.rn.f32 	%f508, %f450, %f460, %f428;
	fma.rn.f32 	%f509, %f451, %f453, %f429;
	fma.rn.f32 	%f510, %f451, %f454, %f430;
	fma.rn.f32 	%f511, %f451, %f455, %f431;
	fma.rn.f32 	%f512, %f451, %f456, %f432;
	fma.rn.f32 	%f513, %f451, %f457, %f433;
	fma.rn.f32 	%f514, %f451, %f458, %f434;
	fma.rn.f32 	%f515, %f451, %f459, %f435;
	fma.rn.f32 	%f516, %f451, %f460, %f436;
	fma.rn.f32 	%f517, %f452, %f453, %f437;
	fma.rn.f32 	%f518, %f452, %f454, %f438;
	fma.rn.f32 	%f519, %f452, %f455, %f439;
	fma.rn.f32 	%f520, %f452, %f456, %f440;
	fma.rn.f32 	%f521, %f452, %f457, %f441;
	fma.rn.f32 	%f522, %f452, %f458, %f442;
	fma.rn.f32 	%f523, %f452, %f459, %f443;
	fma.rn.f32 	%f524, %f452, %f460, %f444;
	ld.shared.v4.f32 	{%f525, %f526, %f527, %f528}, [%r38+2048];
	ld.shared.v4.f32 	{%f529, %f530, %f531, %f532}, [%r38+2064];
	ld.shared.v4.f32 	{%f533, %f534, %f535, %f536}, [%r41+2048];
	ld.shared.v4.f32 	{%f537, %f538, %f539, %f540}, [%r41+2064];
	fma.rn.f32 	%f541, %f525, %f533, %f461;
	fma.rn.f32 	%f542, %f525, %f534, %f462;
	fma.rn.f32 	%f543, %f525, %f535, %f463;
	fma.rn.f32 	%f544, %f525, %f536, %f464;
	fma.rn.f32 	%f545, %f525, %f537, %f465;
	fma.rn.f32 	%f546, %f525, %f538, %f466;
	fma.rn.f32 	%f547, %f525, %f539, %f467;
	fma.rn.f32 	%f548, %f525, %f540, %f468;
	fma.rn.f32 	%f549, %f526, %f533, %f469;
	fma.rn.f32 	%f550, %f526, %f534, %f470;
	fma.rn.f32 	%f551, %f526, %f535, %f471;
	fma.rn.f32 	%f552, %f526, %f536, %f472;
	fma.rn.f32 	%f553, %f526, %f537, %f473;
	fma.rn.f32 	%f554, %f526, %f538, %f474;
	fma.rn.f32 	%f555, %f526, %f539, %f475;
	fma.rn.f32 	%f556, %f526, %f540, %f476;
	fma.rn.f32 	%f557, %f527, %f533, %f477;
	fma.rn.f32 	%f558, %f527, %f534, %f478;
	fma.rn.f32 	%f559, %f527, %f535, %f479;
	fma.rn.f32 	%f560, %f527, %f536, %f480;
	fma.rn.f32 	%f561, %f527, %f537, %f481;
	fma.rn.f32 	%f562, %f527, %f538, %f482;
	fma.rn.f32 	%f563, %f527, %f539, %f483;
	fma.rn.f32 	%f564, %f527, %f540, %f484;
	fma.rn.f32 	%f565, %f528, %f533, %f485;
	fma.rn.f32 	%f566, %f528, %f534, %f486;
	fma.rn.f32 	%f567, %f528, %f535, %f487;
	fma.rn.f32 	%f568, %f528, %f536, %f488;
	fma.rn.f32 	%f569, %f528, %f537, %f489;
	fma.rn.f32 	%f570, %f528, %f538, %f490;
	fma.rn.f32 	%f571, %f528, %f539, %f491;
	fma.rn.f32 	%f572, %f528, %f540, %f492;
	fma.rn.f32 	%f573, %f529, %f533, %f493;
	fma.rn.f32 	%f574, %f529, %f534, %f494;
	fma.rn.f32 	%f575, %f529, %f535, %f495;
	fma.rn.f32 	%f576, %f529, %f536, %f496;
	fma.rn.f32 	%f577, %f529, %f537, %f497;
	fma.rn.f32 	%f578, %f529, %f538, %f498;
	fma.rn.f32 	%f579, %f529, %f539, %f499;
	fma.rn.f32 	%f580, %f529, %f540, %f500;
	fma.rn.f32 	%f581, %f530, %f533, %f501;
	fma.rn.f32 	%f582, %f530, %f534, %f502;
	fma.rn.f32 	%f583, %f530, %f535, %f503;
	fma.rn.f32 	%f584, %f530, %f536, %f504;
	fma.rn.f32 	%f585, %f530, %f537, %f505;
	fma.rn.f32 	%f586, %f530, %f538, %f506;
	fma.rn.f32 	%f587, %f530, %f539, %f507;
	fma.rn.f32 	%f588, %f530, %f540, %f508;
	fma.rn.f32 	%f589, %f531, %f533, %f509;
	fma.rn.f32 	%f590, %f531, %f534, %f510;
	fma.rn.f32 	%f591, %f531, %f535, %f511;
	fma.rn.f32 	%f592, %f531, %f536, %f512;
	fma.rn.f32 	%f593, %f531, %f537, %f513;
	fma.rn.f32 	%f594, %f531, %f538, %f514;
	fma.rn.f32 	%f595, %f531, %f539, %f515;
	fma.rn.f32 	%f596, %f531, %f540, %f516;
	fma.rn.f32 	%f597, %f532, %f533, %f517;
	fma.rn.f32 	%f598, %f532, %f534, %f518;
	fma.rn.f32 	%f599, %f532, %f535, %f519;
	fma.rn.f32 	%f600, %f532, %f536, %f520;
	fma.rn.f32 	%f601, %f532, %f537, %f521;
	fma.rn.f32 	%f602, %f532, %f538, %f522;
	fma.rn.f32 	%f603, %f532, %f539, %f523;
	fma.rn.f32 	%f604, %f532, %f540, %f524;
	ld.shared.v4.f32 	{%f605, %f606, %f607, %f608}, [%r38+2560];
	ld.shared.v4.f32 	{%f609, %f610, %f611, %f612}, [%r38+2576];
	ld.shared.v4.f32 	{%f613, %f614, %f615, %f616}, [%r41+2560];
	ld.shared.v4.f32 	{%f617, %f618, %f619, %f620}, [%r41+2576];
	fma.rn.f32 	%f621, %f605, %f613, %f541;
	fma.rn.f32 	%f622, %f605, %f614, %f542;
	fma.rn.f32 	%f623, %f605, %f615, %f543;
	fma.rn.f32 	%f624, %f605, %f616, %f544;
	fma.rn.f32 	%f625, %f605, %f617, %f545;
	fma.rn.f32 	%f626, %f605, %f618, %f546;
	fma.rn.f32 	%f627, %f605, %f619, %f547;
	fma.rn.f32 	%f628, %f605, %f620, %f548;
	fma.rn.f32 	%f629, %f606, %f613, %f549;
	fma.rn.f32 	%f630, %f606, %f614, %f550;
	fma.rn.f32 	%f631, %f606, %f615, %f551;
	fma.rn.f32 	%f632, %f606, %f616, %f552;
	fma.rn.f32 	%f633, %f606, %f617, %f553;
	fma.rn.f32 	%f634, %f606, %f618, %f554;
	fma.rn.f32 	%f635, %f606, %f619, %f555;
	fma.rn.f32 	%f636, %f606, %f620, %f556;
	fma.rn.f32 	%f637, %f607, %f613, %f557;
	fma.rn.f32 	%f638, %f607, %f614, %f558;
	fma.rn.f32 	%f639, %f607, %f615, %f559;
	fma.rn.f32 	%f640, %f607, %f616, %f560;
	fma.rn.f32 	%f641, %f607, %f617, %f561;
	fma.rn.f32 	%f642, %f607, %f618, %f562;
	fma.rn.f32 	%f643, %f607, %f619, %f563;
	fma.rn.f32 	%f644, %f607, %f620, %f564;
	fma.rn.f32 	%f645, %f608, %f613, %f565;
	fma.rn.f32 	%f646, %f608, %f614, %f566;
	fma.rn.f32 	%f647, %f608, %f615, %f567;
	fma.rn.f32 	%f648, %f608, %f616, %f568;
	fma.rn.f32 	%f649, %f608, %f617, %f569;
	fma.rn.f32 	%f650, %f608, %f618, %f570;
	fma.rn.f32 	%f651, %f608, %f619, %f571;
	fma.rn.f32 	%f652, %f608, %f620, %f572;
	fma.rn.f32 	%f653, %f609, %f613, %f573;
	fma.rn.f32 	%f654, %f609, %f614, %f574;
	fma.rn.f32 	%f655, %f609, %f615, %f575;
	fma.rn.f32 	%f656, %f609, %f616, %f576;
	fma.rn.f32 	%f657, %f609, %f617, %f577;
	fma.rn.f32 	%f658, %f609, %f618, %f578;
	fma.rn.f32 	%f659, %f609, %f619, %f579;
	fma.rn.f32 	%f660, %f609, %f620, %f580;
	fma.rn.f32 	%f661, %f610, %f613, %f581;
	fma.rn.f32 	%f662, %f610, %f614, %f582;
	fma.rn.f32 	%f663, %f610, %f615, %f583;
	fma.rn.f32 	%f664, %f610, %f616, %f584;
	fma.rn.f32 	%f665, %f610, %f617, %f585;
	fma.rn.f32 	%f666, %f610, %f618, %f586;
	fma.rn.f32 	%f667, %f610, %f619, %f587;
	fma.rn.f32 	%f668, %f610, %f620, %f588;
	fma.rn.f32 	%f669, %f611, %f613, %f589;
	fma.rn.f32 	%f670, %f611, %f614, %f590;
	fma.rn.f32 	%f671, %f611, %f615, %f591;
	fma.rn.f32 	%f672, %f611, %f616, %f592;
	fma.rn.f32 	%f673, %f611, %f617, %f593;
	fma.rn.f32 	%f674, %f611, %f618, %f594;
	fma.rn.f32 	%f675, %f611, %f619, %f595;
	fma.rn.f32 	%f676, %f611, %f620, %f596;
	fma.rn.f32 	%f677, %f612, %f613, %f597;
	fma.rn.f32 	%f678, %f612, %f614, %f598;
	fma.rn.f32 	%f679, %f612, %f615, %f599;
	fma.rn.f32 	%f680, %f612, %f616, %f600;
	fma.rn.f32 	%f681, %f612, %f617, %f601;
	fma.rn.f32 	%f682, %f612, %f618, %f602;
	fma.rn.f32 	%f683, %f612, %f619, %f603;
	fma.rn.f32 	%f684, %f612, %f620, %f604;
	ld.shared.v4.f32 	{%f685, %f686, %f687, %f688}, [%r38+3072];
	ld.shared.v4.f32 	{%f689, %f690, %f691, %f692}, [%r38+3088];
	ld.shared.v4.f32 	{%f693, %f694, %f695, %f696}, [%r41+3072];
	ld.shared.v4.f32 	{%f697, %f698, %f699, %f700}, [%r41+3088];
	fma.rn.f32 	%f701, %f685, %f693, %f621;
	fma.rn.f32 	%f702, %f685, %f694, %f622;
	fma.rn.f32 	%f703, %f685, %f695, %f623;
	fma.rn.f32 	%f704, %f685, %f696, %f624;
	fma.rn.f32 	%f705, %f685, %f697, %f625;
	fma.rn.f32 	%f706, %f685, %f698, %f626;
	fma.rn.f32 	%f707, %f685, %f699, %f627;
	fma.rn.f32 	%f708, %f685, %f700, %f628;
	fma.rn.f32 	%f709, %f686, %f693, %f629;
	fma.rn.f32 	%f710, %f686, %f694, %f630;
	fma.rn.f32 	%f711, %f686, %f695, %f631;
	fma.rn.f32 	%f712, %f686, %f696, %f632;
	fma.rn.f32 	%f713, %f686, %f697, %f633;
	fma.rn.f32 	%f714, %f686, %f698, %f634;
	fma.rn.f32 	%f715, %f686, %f699, %f635;
	fma.rn.f32 	%f716, %f686, %f700, %f636;
	fma.rn.f32 	%f717, %f687, %f693, %f637;
	fma.rn.f32 	%f718, %f687, %f694, %f638;
	fma.rn.f32 	%f719, %f687, %f695, %f639;
	fma.rn.f32 	%f720, %f687, %f696, %f640;
	fma.rn.f32 	%f721, %f687, %f697, %f641;
	fma.rn.f32 	%f722, %f687, %f698, %f642;
	fma.rn.f32 	%f723, %f687, %f699, %f643;
	fma.rn.f32 	%f724, %f687, %f700, %f644;
	fma.rn.f32 	%f725, %f688, %f693, %f645;
	fma.rn.f32 	%f726, %f688, %f694, %f646;
	fma.rn.f32 	%f727, %f688, %f695, %f647;
	fma.rn.f32 	%f728, %f688, %f696, %f648;
	fma.rn.f32 	%f729, %f688, %f697, %f649;
	fma.rn.f32 	%f730, %f688, %f698, %f650;
	fma.rn.f32 	%f731, %f688, %f699, %f651;
	fma.rn.f32 	%f732, %f688, %f700, %f652;
	fma.rn.f32 	%f733, %f689, %f693, %f653;
	fma.rn.f32 	%f734, %f689, %f694, %f654;
	fma.rn.f32 	%f735, %f689, %f695, %f655;
	fma.rn.f32 	%f736, %f689, %f696, %f656;
	fma.rn.f32 	%f737, %f689, %f697, %f657;
	fma.rn.f32 	%f738, %f689, %f698, %f658;
	fma.rn.f32 	%f739, %f689, %f699, %f659;
	fma.rn.f32 	%f740, %f689, %f700, %f660;
	fma.rn.f32 	%f741, %f690, %f693, %f661;
	fma.rn.f32 	%f742, %f690, %f694, %f662;
	fma.rn.f32 	%f743, %f690, %f695, %f663;
	fma.rn.f32 	%f744, %f690, %f696, %f664;
	fma.rn.f32 	%f745, %f690, %f697, %f665;
	fma.rn.f32 	%f746, %f690, %f698, %f666;
	fma.rn.f32 	%f747, %f690, %f699, %f667;
	fma.rn.f32 	%f748, %f690, %f700, %f668;
	fma.rn.f32 	%f749, %f691, %f693, %f669;
	fma.rn.f32 	%f750, %f691, %f694, %f670;
	fma.rn.f32 	%f751, %f691, %f695, %f671;
	fma.rn.f32 	%f752, %f691, %f696, %f672;
	fma.rn.f32 	%f753, %f691, %f697, %f673;
	fma.rn.f32 	%f754, %f691, %f698, %f674;
	fma.rn.f32 	%f755, %f691, %f699, %f675;
	fma.rn.f32 	%f756, %f691, %f700, %f676;
	fma.rn.f32 	%f757, %f692, %f693, %f677;
	fma.rn.f32 	%f758, %f692, %f694, %f678;
	fma.rn.f32 	%f759, %f692, %f695, %f679;
	fma.rn.f32 	%f760, %f692, %f696, %f680;
	fma.rn.f32 	%f761, %f692, %f697, %f681;
	fma.rn.f32 	%f762, %f692, %f698, %f682;
	fma.rn.f32 	%f763, %f692, %f699, %f683;
	fma.rn.f32 	%f764, %f692, %f700, %f684;
	ld.shared.v4.f32 	{%f765, %f766, %f767, %f768}, [%r38+3584];
	ld.shared.v4.f32 	{%f769, %f770, %f771, %f772}, [%r38+3600];
	ld.shared.v4.f32 	{%f773, %f774, %f775, %f776}, [%r41+3584];
	ld.shared.v4.f32 	{%f777, %f778, %f779, %f780}, [%r41+3600];
	fma.rn.f32 	%f1086, %f765, %f773, %f701;
	fma.rn.f32 	%f1085, %f765, %f774, %f702;
	fma.rn.f32 	%f1084, %f765, %f775, %f703;
	fma.rn.f32 	%f1083, %f765, %f776, %f704;
	fma.rn.f32 	%f1082, %f765, %f777, %f705;
	fma.rn.f32 	%f1081, %f765, %f778, %f706;
	fma.rn.f32 	%f1080, %f765, %f779, %f707;
	fma.rn.f32 	%f1079, %f765, %f780, %f708;
	fma.rn.f32 	%f1078, %f766, %f773, %f709;
	fma.rn.f32 	%f1077, %f766, %f774, %f710;
	fma.rn.f32 	%f1076, %f766, %f775, %f711;
	fma.rn.f32 	%f1075, %f766, %f776, %f712;
	fma.rn.f32 	%f1074, %f766, %f777, %f713;
	fma.rn.f32 	%f1073, %f766, %f778, %f714;
	fma.rn.f32 	%f1072, %f766, %f779, %f715;
	fma.rn.f32 	%f1071, %f766, %f780, %f716;
	fma.rn.f32 	%f1070, %f767, %f773, %f717;
	fma.rn.f32 	%f1069, %f767, %f774, %f718;
	fma.rn.f32 	%f1068, %f767, %f775, %f719;
	fma.rn.f32 	%f1067, %f767, %f776, %f720;
	fma.rn.f32 	%f1066, %f767, %f777, %f721;
	fma.rn.f32 	%f1065, %f767, %f778, %f722;
	fma.rn.f32 	%f1064, %f767, %f779, %f723;
	fma.rn.f32 	%f1063, %f767, %f780, %f724;
	fma.rn.f32 	%f1062, %f768, %f773, %f725;
	fma.rn.f32 	%f1061, %f768, %f774, %f726;
	fma.rn.f32 	%f1060, %f768, %f775, %f727;
	fma.rn.f32 	%f1059, %f768, %f776, %f728;
	fma.rn.f32 	%f1058, %f768, %f777, %f729;
	fma.rn.f32 	%f1057, %f768, %f778, %f730;
	fma.rn.f32 	%f1056, %f768, %f779, %f731;
	fma.rn.f32 	%f1055, %f768, %f780, %f732;
	fma.rn.f32 	%f1054, %f769, %f773, %f733;
	fma.rn.f32 	%f1053, %f769, %f774, %f734;
	fma.rn.f32 	%f1052, %f769, %f775, %f735;
	fma.rn.f32 	%f1051, %f769, %f776, %f736;
	fma.rn.f32 	%f1050, %f769, %f777, %f737;
	fma.rn.f32 	%f1049, %f769, %f778, %f738;
	fma.rn.f32 	%f1048, %f769, %f779, %f739;
	fma.rn.f32 	%f1047, %f769, %f780, %f740;
	fma.rn.f32 	%f1046, %f770, %f773, %f741;
	fma.rn.f32 	%f1045, %f770, %f774, %f742;
	fma.rn.f32 	%f1044, %f770, %f775, %f743;
	fma.rn.f32 	%f1043, %f770, %f776, %f744;
	fma.rn.f32 	%f1042, %f770, %f777, %f745;
	fma.rn.f32 	%f1041, %f770, %f778, %f746;
	fma.rn.f32 	%f1040, %f770, %f779, %f747;
	fma.rn.f32 	%f1039, %f770, %f780, %f748;
	fma.rn.f32 	%f1087, %f771, %f773, %f749;
	fma.rn.f32 	%f1088, %f771, %f774, %f750;
	fma.rn.f32 	%f1089, %f771, %f775, %f751;
	fma.rn.f32 	%f1090, %f771, %f776, %f752;
	fma.rn.f32 	%f1091, %f771, %f777, %f753;
	fma.rn.f32 	%f1092, %f771, %f778, %f754;
	fma.rn.f32 	%f1093, %f771, %f779, %f755;
	fma.rn.f32 	%f1094, %f771, %f780, %f756;
	fma.rn.f32 	%f1095, %f772, %f773, %f757;
	fma.rn.f32 	%f1096, %f772, %f774, %f758;
	fma.rn.f32 	%f1097, %f772, %f775, %f759;
	fma.rn.f32 	%f1098, %f772, %f776, %f760;
	fma.rn.f32 	%f1099, %f772, %f777, %f761;
	fma.rn.f32 	%f1100, %f772, %f778, %f762;
	fma.rn.f32 	%f1101, %f772, %f779, %f763;
	fma.rn.f32 	%f1102, %f772, %f780, %f764;
	bar.sync 	0;
	add.s32 	%r76, %r76, 8;
	shl.b32 	%r42, %r70, 3;
	add.s32 	%r75, %r75, %r42;
	add.s32 	%r74, %r74, 8;
	setp.lt.s32 	%p2, %r76, %r73;
	@%p2 bra 	$L__BB0_2;
$L__BB0_3:
	ld.param.u64 	%rd80, [_Z8sgemm_v6ILi128ELi128ELi8ELi8ELi8EEviiifPKfS1_fPf_param_7];
	ld.param.f32 	%f974, [_Z8sgemm_v6ILi128ELi128ELi8ELi8ELi8EEviiifPKfS1_fPf_param_6];
	ld.param.f32 	%f973, [_Z8sgemm_v6ILi128ELi128ELi8ELi8ELi8EEviiifPKfS1_fPf_param_3];
	ld.param.u32 	%r71, [_Z8sgemm_v6ILi128ELi128ELi8ELi8ELi8EEviiifPKfS1_fPf_param_1];
	mov.u32 	%r43, %ctaid.y;
	mul.lo.s32 	%r44, %r43, %r71;
	shl.b32 	%r45, %r44, 7;
	mov.u32 	%r46, %ctaid.x;
	shl.b32 	%r47, %r46, 7;
	add.s32 	%r48, %r45, %r47;
	cvt.s64.s32 	%rd16, %r48;
	cvta.to.global.u64 	%rd17, %rd80;
	mov.u32 	%r49, %tid.x;
	shr.u32 	%r50, %r49, 1;
	and.b32  	%r51, %r50, 504;
	shl.b32 	%r52, %r49, 3;
	and.b32  	%r53, %r52, 120;
	mad.lo.s32 	%r54, %r51, %r71, %r53;
	cvt.s64.s32 	%rd18, %r54;
	add.s64 	%rd19, %rd18, %rd16;
	shl.b64 	%rd20, %rd19, 2;
	add.s64 	%rd21, %rd17, %rd20;
	ld.global.v4.f32 	{%f781, %f782, %f783, %f784}, [%rd21];
	mul.f32 	%f785, %f973, %f1086;
	fma.rn.f32 	%f786, %f974, %f781, %f785;
	mul.f32 	%f787, %f973, %f1085;
	fma.rn.f32 	%f788, %f974, %f782, %f787;
	mul.f32 	%f789, %f973, %f1084;
	fma.rn.f32 	%f790, %f974, %f783, %f789;
	mul.f32 	%f791, %f973, %f1083;
	fma.rn.f32 	%f792, %f974, %f784, %f791;
	st.global.v4.f32 	[%rd21], {%f786, %f788, %f790, %f792};
	ld.global.v4.f32 	{%f793, %f794, %f795, %f796}, [%rd21+16];
	mul.f32 	%f797, %f973, %f1082;
	fma.rn.f32 	%f798, %f974, %f793, %f797;
	mul.f32 	%f799, %f973, %f1081;
	fma.rn.f32 	%f800, %f974, %f794, %f799;
	mul.f32 	%f801, %f973, %f1080;
	fma.rn.f32 	%f802, %f974, %f795, %f801;
	mul.f32 	%f803, %f973, %f1079;
	fma.rn.f32 	%f804, %f974, %f796, %f803;
	st.global.v4.f32 	[%rd21+16], {%f798, %f800, %f802, %f804};
	add.s32 	%r55, %r54, %r71;
	cvt.s64.s32 	%rd22, %r55;
	add.s64 	%rd23, %rd22, %rd16;
	shl.b64 	%rd24, %rd23, 2;
	add.s64 	%rd25, %rd17, %rd24;
	ld.global.v4.f32 	{%f805, %f806, %f807, %f808}, [%rd25];
	mul.f32 	%f809, %f973, %f1078;
	fma.rn.f32 	%f810, %f974, %f805, %f809;
	mul.f32 	%f811, %f973, %f1077;
	fma.rn.f32 	%f812, %f974, %f806, %f811;
	mul.f32 	%f813, %f973, %f1076;
	fma.rn.f32 	%f814, %f974, %f807, %f813;
	mul.f32 	%f815, %f973, %f1075;
	fma.rn.f32 	%f816, %f974, %f808, %f815;
	st.global.v4.f32 	[%rd25], {%f810, %f812, %f814, %f816};
	add.s32 	%r56, %r55, 4;
	cvt.s64.s32 	%rd26, %r56;
	add.s64 	%rd27, %rd26, %rd16;
	shl.b64 	%rd28, %rd27, 2;
	add.s64 	%rd29, %rd17, %rd28;
	ld.global.v4.f32 	{%f817, %f818, %f819, %f820}, [%rd29];
	mul.f32 	%f821, %f973, %f1074;
	fma.rn.f32 	%f822, %f974, %f817, %f821;
	mul.f32 	%f823, %f973, %f1073;
	fma.rn.f32 	%f824, %f974, %f818, %f823;
	mul.f32 	%f825, %f973, %f1072;
	fma.rn.f32 	%f826, %f974, %f819, %f825;
	mul.f32 	%f827, %f973, %f1071;
	fma.rn.f32 	%f828, %f974, %f820, %f827;
	st.global.v4.f32 	[%rd29], {%f822, %f824, %f826, %f828};
	add.s32 	%r57, %r55, %r71;
	cvt.s64.s32 	%rd30, %r57;
	add.s64 	%rd31, %rd30, %rd16;
	shl.b64 	%rd32, %rd31, 2;
	add.s64 	%rd33, %rd17, %rd32;
	ld.global.v4.f32 	{%f829, %f830, %f831, %f832}, [%rd33];
	mul.f32 	%f833, %f973, %f1070;
	fma.rn.f32 	%f834, %f974, %f829, %f833;
	mul.f32 	%f835, %f973, %f1069;
	fma.rn.f32 	%f836, %f974, %f830, %f835;
	mul.f32 	%f837, %f973, %f1068;
	fma.rn.f32 	%f838, %f974, %f831, %f837;
	mul.f32 	%f839, %f973, %f1067;
	fma.rn.f32 	%f840, %f974, %f832, %f839;
	st.global.v4.f32 	[%rd33], {%f834, %f836, %f838, %f840};
	add.s32 	%r58, %r56, %r71;
	cvt.s64.s32 	%rd34, %r58;
	add.s64 	%rd35, %rd34, %rd16;
	shl.b64 	%rd36, %rd35, 2;
	add.s64 	%rd37, %rd17, %rd36;
	ld.global.v4.f32 	{%f841, %f842, %f843, %f844}, [%rd37];
	mul.f32 	%f845, %f973, %f1066;
	fma.rn.f32 	%f846, %f974, %f841, %f845;
	mul.f32 	%f847, %f973, %f1065;
	fma.rn.f32 	%f848, %f974, %f842, %f847;
	mul.f32 	%f849, %f973, %f1064;
	fma.rn.f32 	%f850, %f974, %f843, %f849;
	mul.f32 	%f851, %f973, %f1063;
	fma.rn.f32 	%f852, %f974, %f844, %f851;
	st.global.v4.f32 	[%rd37], {%f846, %f848, %f850, %f852};
	add.s32 	%r59, %r57, %r71;
	cvt.s64.s32 	%rd38, %r59;
	add.s64 	%rd39, %rd38, %rd16;
	shl.b64 	%rd40, %rd39, 2;
	add.s64 	%rd41, %rd17, %rd40;
	ld.global.v4.f32 	{%f853, %f854, %f855, %f856}, [%rd41];
	mul.f32 	%f857, %f973, %f1062;
	fma.rn.f32 	%f858, %f974, %f853, %f857;
	mul.f32 	%f859, %f973, %f1061;
	fma.rn.f32 	%f860, %f974, %f854, %f859;
	mul.f32 	%f861, %f973, %f1060;
	fma.rn.f32 	%f862, %f974, %f855, %f861;
	mul.f32 	%f863, %f973, %f1059;
	fma.rn.f32 	%f864, %f974, %f856, %f863;
	st.global.v4.f32 	[%rd41], {%f858, %f860, %f862, %f864};
	add.s32 	%r60, %r58, %r71;
	cvt.s64.s32 	%rd42, %r60;
	add.s64 	%rd43, %rd42, %rd16;
	shl.b64 	%rd44, %rd43, 2;
	add.s64 	%rd45, %rd17, %rd44;
	ld.global.v4.f32 	{%f865, %f866, %f867, %f868}, [%rd45];
	mul.f32 	%f869, %f973, %f1058;
	fma.rn.f32 	%f870, %f974, %f865, %f869;
	mul.f32 	%f871, %f973, %f1057;
	fma.rn.f32 	%f872, %f974, %f866, %f871;
	mul.f32 	%f873, %f973, %f1056;
	fma.rn.f32 	%f874, %f974, %f867, %f873;
	mul.f32 	%f875, %f973, %f1055;
	fma.rn.f32 	%f876, %f974, %f868, %f875;
	st.global.v4.f32 	[%rd45], {%f870, %f872, %f874, %f876};
	add.s32 	%r61, %r59, %r71;
	cvt.s64.s32 	%rd46, %r61;
	add.s64 	%rd47, %rd46, %rd16;
	shl.b64 	%rd48, %rd47, 2;
	add.s64 	%rd49, %rd17, %rd48;
	ld.global.v4.f32 	{%f877, %f878, %f879, %f880}, [%rd49];
	mul.f32 	%f881, %f973, %f1054;
	fma.rn.f32 	%f882, %f974, %f877, %f881;
	mul.f32 	%f883, %f973, %f1053;
	fma.rn.f32 	%f884, %f974, %f878, %f883;
	mul.f32 	%f885, %f973, %f1052;
	fma.rn.f32 	%f886, %f974, %f879, %f885;
	mul.f32 	%f887, %f973, %f1051;
	fma.rn.f32 	%f888, %f974, %f880, %f887;
	st.global.v4.f32 	[%rd49], {%f882, %f884, %f886, %f888};
	add.s32 	%r62, %r60, %r71;
	cvt.s64.s32 	%rd50, %r62;
	add.s64 	%rd51, %rd50, %rd16;
	shl.b64 	%rd52, %rd51, 2;
	add.s64 	%rd53, %rd17, %rd52;
	ld.global.v4.f32 	{%f889, %f890, %f891, %f892}, [%rd53];
	mul.f32 	%f893, %f973, %f1050;
	fma.rn.f32 	%f894, %f974, %f889, %f893;
	mul.f32 	%f895, %f973, %f1049;
	fma.rn.f32 	%f896, %f974, %f890, %f895;
	mul.f32 	%f897, %f973, %f1048;
	fma.rn.f32 	%f898, %f974, %f891, %f897;
	mul.f32 	%f899, %f973, %f1047;
	fma.rn.f32 	%f900, %f974, %f892, %f899;
	st.global.v4.f32 	[%rd53], {%f894, %f896, %f898, %f900};
	add.s32 	%r63, %r61, %r71;
	cvt.s64.s32 	%rd54, %r63;
	add.s64 	%rd55, %rd54, %rd16;
	shl.b64 	%rd56, %rd55, 2;
	add.s64 	%rd57, %rd17, %rd56;
	ld.global.v4.f32 	{%f901, %f902, %f903, %f904}, [%rd57];
	mul.f32 	%f905, %f973, %f1046;
	fma.rn.f32 	%f906, %f974, %f901, %f905;
	mul.f32 	%f907, %f973, %f1045;
	fma.rn.f32 	%f908, %f974, %f902, %f907;
	mul.f32 	%f909, %f973, %f1044;
	fma.rn.f32 	%f910, %f974, %f903, %f909;
	mul.f32 	%f911, %f973, %f1043;
	fma.rn.f32 	%f912, %f974, %f904, %f911;
	st.global.v4.f32 	[%rd57], {%f906, %f908, %f910, %f912};
	add.s32 	%r64, %r62, %r71;
	cvt.s64.s32 	%rd58, %r64;
	add.s64 	%rd59, %rd58, %rd16;
	shl.b64 	%rd60, %rd59, 2;
	add.s64 	%rd61, %rd17, %rd60;
	ld.global.v4.f32 	{%f913, %f914, %f915, %f916}, [%rd61];
	mul.f32 	%f917, %f973, %f1042;
	fma.rn.f32 	%f918, %f974, %f913, %f917;
	mul.f32 	%f919, %f973, %f1041;
	fma.rn.f32 	%f920, %f974, %f914, %f919;
	mul.f32 	%f921, %f973, %f1040;
	fma.rn.f32 	%f922, %f974, %f915, %f921;
	mul.f32 	%f923, %f973, %f1039;
	fma.rn.f32 	%f924, %f974, %f916, %f923;
	st.global.v4.f32 	[%rd61], {%f918, %f920, %f922, %f924};
	add.s32 	%r65, %r63, %r71;
	cvt.s64.s32 	%rd62, %r65;
	add.s64 	%rd63, %rd62, %rd16;
	shl.b64 	%rd64, %rd63, 2;
	add.s64 	%rd65, %rd17, %rd64;
	ld.global.v4.f32 	{%f925, %f926, %f927, %f928}, [%rd65];
	mul.f32 	%f929, %f973, %f1087;
	fma.rn.f32 	%f930, %f974, %f925, %f929;
	mul.f32 	%f931, %f973, %f1088;
	fma.rn.f32 	%f932, %f974, %f926, %f931;
	mul.f32 	%f933, %f973, %f1089;
	fma.rn.f32 	%f934, %f974, %f927, %f933;
	mul.f32 	%f935, %f973, %f1090;
	fma.rn.f32 	%f936, %f974, %f928, %f935;
	st.global.v4.f32 	[%rd65], {%f930, %f932, %f934, %f936};
	add.s32 	%r66, %r64, %r71;
	cvt.s64.s32 	%rd66, %r66;
	add.s64 	%rd67, %rd66, %rd16;
	shl.b64 	%rd68, %rd67, 2;
	add.s64 	%rd69, %rd17, %rd68;
	ld.global.v4.f32 	{%f937, %f938, %f939, %f940}, [%rd69];
	mul.f32 	%f941, %f973, %f1091;
	fma.rn.f32 	%f942, %f974, %f937, %f941;
	mul.f32 	%f943, %f973, %f1092;
	fma.rn.f32 	%f944, %f974, %f938, %f943;
	mul.f32 	%f945, %f973, %f1093;
	fma.rn.f32 	%f946, %f974, %f939, %f945;
	mul.f32 	%f947, %f973, %f1094;
	fma.rn.f32 	%f948, %f974, %f940, %f947;
	st.global.v4.f32 	[%rd69], {%f942, %f944, %f946, %f948};
	add.s32 	%r67, %r65, %r71;
	cvt.s64.s32 	%rd70, %r67;
	add.s64 	%rd71, %rd70, %rd16;
	shl.b64 	%rd72, %rd71, 2;
	add.s64 	%rd73, %rd17, %rd72;
	ld.global.v4.f32 	{%f949, %f950, %f951, %f952}, [%rd73];
	mul.f32 	%f953, %f973, %f1095;
	fma.rn.f32 	%f954, %f974, %f949, %f953;
	mul.f32 	%f955, %f973, %f1096;
	fma.rn.f32 	%f956, %f974, %f950, %f955;
	mul.f32 	%f957, %f973, %f1097;
	fma.rn.f32 	%f958, %f974, %f951, %f957;
	mul.f32 	%f959, %f973, %f1098;
	fma.rn.f32 	%f960, %f974, %f952, %f959;
	st.global.v4.f32 	[%rd73], {%f954, %f956, %f958, %f960};
	add.s32 	%r68, %r66, %r71;
	cvt.s64.s32 	%rd74, %r68;
	add.s64 	%rd75, %rd74, %rd16;
	shl.b64 	%rd76, %rd75, 2;
	add.s64 	%rd77, %rd17, %rd76;
	ld.global.v4.f32 	{%f961, %f962, %f963, %f964}, [%rd77];
	mul.f32 	%f965, %f973, %f1099;
	fma.rn.f32 	%f966, %f974, %f961, %f965;
	mul.f32 	%f967, %f973, %f1100;
	fma.rn.f32 	%f968, %f974, %f962, %f967;
	mul.f32 	%f969, %f973, %f1101;
	fma.rn.f32 	%f970, %f974, %f963, %f969;
	mul.f32 	%f971, %f973, %f1102;
	fma.rn.f32 	%f972, %f974, %f964, %f971;
	st.global.v4.f32 	[%rd77], {%f966, %f968, %f970, %f972};
	ret;

}


// ===== COMPILED SASS (sm_100) =====

	.target	sm_100

	.elftype	@"ET_EXEC"


//--------------------- .note.nv.tkinfo           --------------------------
	.section	.note.nv.tkinfo,"",@"SHT_NOTE"
	.sectionflags	@"SHF_NOTE_NV_TKINFO"
	.tkinfo
        /*0018*/ 	.word	0x00000002
        /*0030*/ 	.string	""
        /*0030*/ 	.string	"ptxas"
        /*0030*/ 	.string	"Cuda compilation tools, release 13.0, V13.0.88"
        /*0030*/ 	.string	"Build cuda_13.0.r13.0/compiler.36424714_0"
        /*0030*/ 	.string	"-arch sm_100 -m 64 "



//--------------------- .note.nv.cuinfo           --------------------------
	.section	.note.nv.cuinfo,"",@"SHT_NOTE"
	.sectionflags	@"SHF_NOTE_NV_CUINFO"
        /*0018*/ 	.short	0x0002
        /*001a*/ 	.short	0x0064
        /*001c*/ 	.short	0x0082
	.zero		2


//--------------------- .nv.info                  --------------------------
	.section	.nv.info,"",@"SHT_CUDA_INFO"
	.align	4


	//----- nvinfo : EIATTR_REGCOUNT
	.align		4
        /*0000*/ 	.byte	0x04, 0x2f
        /*0002*/ 	.short	(.L_1 - .L_0)
	.align		4
.L_0:
        /*0004*/ 	.word	index@(_Z8sgemm_v6ILi128ELi128ELi8ELi8ELi8EEviiifPKfS1_fPf)
        /*0008*/ 	.word	0x00000067


	//----- nvinfo : EIATTR_FRAME_SIZE
	.align		4
.L_1:
        /*000c*/ 	.byte	0x04, 0x11
        /*000e*/ 	.short	(.L_3 - .L_2)
	.align		4
.L_2:
        /*0010*/ 	.word	index@(_Z8sgemm_v6ILi128ELi128ELi8ELi8ELi8EEviiifPKfS1_fPf)
        /*0014*/ 	.word	0x00000000


	//----- nvinfo : EIATTR_MIN_STACK_SIZE
	.align		4
.L_3:
        /*0018*/ 	.byte	0x04, 0x12
        /*001a*/ 	.short	(.L_5 - .L_4)
	.align		4
.L_4:
        /*001c*/ 	.word	index@(_Z8sgemm_v6ILi128ELi128ELi8ELi8ELi8EEviiifPKfS1_fPf)
        /*0020*/ 	.word	0x00000000
.L_5:


//--------------------- .nv.compat                --------------------------
	.section	.nv.compat,"",@"SHT_CUDA_COMPAT_INFO"
	.align	4
        /*0000*/ 	.byte	0x02, 0x09, 0x00, 0x00, 0x02, 0x02, 0x01, 0x00, 0x02, 0x05, 0x05, 0x00, 0x03, 0x07, 0x01, 0x01
        /*0010*/ 	.byte	0x02, 0x03, 0x00, 0x00, 0x02, 0x06, 0x01, 0x00, 0x04, 0x0b, 0x08, 0x00, 0x09, 0x00, 0x00, 0x00
        /*0020*/ 	.byte	0x00, 0x00, 0x00, 0x00


//--------------------- .nv.info._Z8sgemm_v6ILi128ELi128ELi8ELi8ELi8EEviiifPKfS1_fPf --------------------------
	.section	.nv.info._Z8sgemm_v6ILi128ELi128ELi8ELi8ELi8EEviiifPKfS1_fPf,"",@"SHT_CUDA_INFO"
	.sectionflags	@""
	.align	4


	//----- nvinfo : EIATTR_CUDA_API_VERSION
	.align		4
        /*0000*/ 	.byte	0x04, 0x37
        /*0002*/ 	.short	(.L_7 - .L_6)
.L_6:
        /*0004*/ 	.word	0x00000082


	//----- nvinfo : EIATTR_KPARAM_INFO
	.align		4
.L_7:
        /*0008*/ 	.byte	0x04, 0x17
        /*000a*/ 	.short	(.L_9 - .L_8)
.L_8:
        /*000c*/ 	.word	0x00000000
        /*0010*/ 	.short	0x0007
        /*0012*/ 	.short	0x0028
        /*0014*/ 	.byte	0x00, 0xf5, 0x21, 0x00


	//----- nvinfo : EIATTR_KPARAM_INFO
	.align		4
.L_9:
        /*0018*/ 	.byte	0x04, 0x17
        /*001a*/ 	.short	(.L_11 - .L_10)
.L_10:
        /*001c*/ 	.word	0x00000000
        /*0020*/ 	.short	0x0006
        /*0022*/ 	.short	0x0020
        /*0024*/ 	.byte	0x00, 0xf0, 0x11, 0x00


	//----- nvinfo : EIATTR_KPARAM_INFO
	.align		4
.L_11:
        /*0028*/ 	.byte	0x04, 0x17
        /*002a*/ 	.short	(.L_13 - .L_12)
.L_12:
        /*002c*/ 	.word	0x00000000
        /*0030*/ 	.short	0x0005
        /*0032*/ 	.short	0x0018
        /*0034*/ 	.byte	0x00, 0xf5, 0x21, 0x00


	//----- nvinfo : EIATTR_KPARAM_INFO
	.align		4
.L_13:
        /*0038*/ 	.byte	0x04, 0x17
        /*003a*/ 	.short	(.L_15 - .L_14)
.L_14:
        /*003c*/ 	.word	0x00000000
        /*0040*/ 	.short	0x0004
        /*0042*/ 	.short	0x0010
        /*0044*/ 	.byte	0x00, 0xf5, 0x21, 0x00


	//----- nvinfo : EIATTR_KPARAM_INFO
	.align		4
.L_15:
        /*0048*/ 	.byte	0x04, 0x17
        /*004a*/ 	.short	(.L_17 - .L_16)
.L_16:
        /*004c*/ 	.word	0x00000000
        /*0050*/ 	.short	0x0003
        /*0052*/ 	.short	0x000c
        /*0054*/ 	.byte	0x00, 0xf0, 0x11, 0x00


	//----- nvinfo : EIATTR_KPARAM_INFO
	.align		4
.L_17:
        /*0058*/ 	.byte	0x04, 0x17
        /*005a*/ 	.short	(.L_19 - .L_18)
.L_18:
        /*005c*/ 	.word	0x00000000
        /*0060*/ 	.short	0x0002
        /*0062*/ 	.short	0x0008
        /*0064*/ 	.byte	0x00, 0xf0, 0x11, 0x00


	//----- nvinfo : EIATTR_KPARAM_INFO
	.align		4
.L_19:
        /*0068*/ 	.byte	0x04, 0x17
        /*006a*/ 	.short	(.L_21 - .L_20)
.L_20:
        /*006c*/ 	.word	0x00000000
        /*0070*/ 	.short	0x0001
        /*0072*/ 	.short	0x0004
        /*0074*/ 	.byte	0x00, 0xf0, 0x11, 0x00


	//----- nvinfo : EIATTR_KPARAM_INFO
	.align		4
.L_21:
        /*0078*/ 	.byte	0x04, 0x17
        /*007a*/ 	.short	(.L_23 - .L_22)
.L_22:
        /*007c*/ 	.word	0x00000000
        /*0080*/ 	.short	0x0000
        /*0082*/ 	.short	0x0000
        /*0084*/ 	.byte	0x00, 0xf0, 0x11, 0x00


	//----- nvinfo : EIATTR_SPARSE_MMA_MASK
	.align		4
.L_23:
        /*0088*/ 	.byte	0x03, 0x50
        /*008a*/ 	.short	0x0000


	//----- nvinfo : EIATTR_MAXREG_COUNT
	.align		4
        /*008c*/ 	.byte	0x03, 0x1b
        /*008e*/ 	.short	0x00ff


	//----- nvinfo : EIATTR_NUM_BARRIERS
	.align		4
        /*0090*/ 	.byte	0x02, 0x4c
        /*0092*/ 	.byte	0x01
	.zero		1


	//----- nvinfo : EIATTR_MERCURY_ISA_VERSION
	.align		4
        /*0094*/ 	.byte	0x03, 0x5f
        /*0096*/ 	.short	0x0101


	//----- nvinfo : EIATTR_VRC_CTA_INIT_COUNT
	.align		4
        /*0098*/ 	.byte	0x02, 0x4a
	.zero		1
	.zero		1


	//----- nvinfo : EIATTR_EXIT_INSTR_OFFSETS
	.align		4
        /*009c*/ 	.byte	0x04, 0x1c
        /*009e*/ 	.short	(.L_25 - .L_24)


	//   ....[0]....
.L_24:
        /*00a0*/ 	.word	0x00003780


	//----- nvinfo : EIATTR_CBANK_PARAM_SIZE
	.align		4
.L_25:
        /*00a4*/ 	.byte	0x03, 0x19
        /*00a6*/ 	.short	0x0030


	//----- nvinfo : EIATTR_PARAM_CBANK
	.align		4
        /*00a8*/ 	.byte	0x04, 0x0a
        /*00aa*/ 	.short	(.L_27 - .L_26)
	.align		4
.L_26:
        /*00ac*/ 	.word	index@(.nv.constant0._Z8sgemm_v6ILi128ELi128ELi8ELi8ELi8EEviiifPKfS1_fPf)
        /*00b0*/ 	.short	0x0380
        /*00b2*/ 	.short	0x0030


	//----- nvinfo : EIATTR_SW_WAR
	.align		4
.L_27:
        /*00b4*/ 	.byte	0x04, 0x36
        /*00b6*/ 	.short	(.L_29 - .L_28)
.L_28:
        /*00b8*/ 	.word	0x00000008
.L_29:


//--------------------- .nv.callgraph             --------------------------
	.section	.nv.callgraph,"",@"SHT_CUDA_CALLGRAPH"
	.align	4
	.sectionentsize	8
	.align		4
        /*0000*/ 	.word	0x00000000
	.align		4
        /*0004*/ 	.word	0xffffffff
	.align		4
        /*0008*/ 	.word	0x00000000
	.align		4
        /*000c*/ 	.word	0xfffffffe
	.align		4
        /*0010*/ 	.word	0x00000000
	.align		4
        /*0014*/ 	.word	0xfffffffd
	.align		4
        /*0018*/ 	.word	0x00000000
	.align		4
        /*001c*/ 	.word	0xfffffffc


//--------------------- .text._Z8sgemm_v6ILi128ELi128ELi8ELi8ELi8EEviiifPKfS1_fPf --------------------------
	.section	.text._Z8sgemm_v6ILi128ELi128ELi8ELi8ELi8EEviiifPKfS1_fPf,"ax",@progbits
	.align	128
        .global         _Z8sgemm_v6ILi128ELi128ELi8ELi8ELi8EEviiifPKfS1_fPf
        .type           _Z8sgemm_v6ILi128ELi128ELi8ELi8ELi8EEviiifPKfS1_fPf,@function
        .size           _Z8sgemm_v6ILi128ELi128ELi8ELi8ELi8EEviiifPKfS1_fPf,(.L_x_3 - _Z8sgemm_v6ILi128ELi128ELi8ELi8ELi8EEviiifPKfS1_fPf)
        .other          _Z8sgemm_v6ILi128ELi128ELi8ELi8ELi8EEviiifPKfS1_fPf,@"STO_CUDA_ENTRY STV_DEFAULT"
_Z8sgemm_v6ILi128ELi128ELi8ELi8ELi8EEviiifPKfS1_fPf:
.text._Z8sgemm_v6ILi128ELi128ELi8ELi8ELi8EEviiifPKfS1_fPf:
[----:B------:R-:W-:Y:S01]  /*0000*/  LDC R1, c[0x0][0x37c] ;  /* 0x0000df00ff017b82 */ /* 0x000fe20000000800 */
[----:B------:R-:W0:Y:S01]  /*0010*/  S2R R87, SR_TID.X ;  /* 0x0000000000577919 */ /* 0x000e220000002100 */
[----:B------:R-:W1:Y:S01]  /*0020*/  LDCU UR15, c[0x0][0x388] ;  /* 0x00007100ff0f77ac */ /* 0x000e620008000800 */
[----:B------:R-:W-:Y:S01]  /*0030*/  HFMA2 R90, -RZ, RZ, 0, 0 ;  /* 0x00000000ff5a7431 */ /* 0x000fe200000001ff */
[----:B------:R-:W-:Y:S01]  /*0040*/  CS2R R22, SRZ ;  /* 0x0000000000167805 */ /* 0x000fe2000001ff00 */
[----:B------:R-:W-:Y:S01]  /*0050*/  HFMA2 R86, -RZ, RZ, 0, 0 ;  /* 0x00000000ff567431 */ /* 0x000fe200000001ff */
[----:B------:R-:W-:Y:S01]  /*0060*/  CS2R R10, SRZ ;  /* 0x00000000000a7805 */ /* 0x000fe2000001ff00 */
[----:B------:R-:W-:Y:S01]  /*0070*/  HFMA2 R92, -RZ, RZ, 0, 0 ;  /* 0x00000000ff5c7431 */ /* 0x000fe200000001ff */
[----:B------:R-:W-:Y:S02]  /*0080*/  CS2R R18, SRZ ;  /* 0x0000000000127805 */ /* 0x000fe4000001ff00 */
[----:B------:R-:W-:-:S02]  /*0090*/  CS2R R16, SRZ ;  /* 0x0000000000107805 */ /* 0x000fc4000001ff00 */
[----:B------:R-:W-:Y:S02]  /*00a0*/  CS2R R12, SRZ ;  /* 0x00000000000c7805 */ /* 0x000fe4000001ff00 */
[----:B------:R-:W-:Y:S02]  /*00b0*/  CS2R R14, SRZ ;  /* 0x00000000000e7805 */ /* 0x000fe4000001ff00 */
[----:B------:R-:W-:Y:S02]  /*00c0*/  CS2R R8, SRZ ;  /* 0x0000000000087805 */ /* 0x000fe4000001ff00 */
[----:B------:R-:W-:Y:S02]  /*00d0*/  CS2R R58, SRZ ;  /* 0x00000000003a7805 */ /* 0x000fe4000001ff00 */
[----:B------:R-:W-:Y:S02]  /*00e0*/  CS2R R20, SRZ ;  /* 0x0000000000147805 */ /* 0x000fe4000001ff00 */
[----:B------:R-:W-:-:S02]  /*00f0*/  CS2R R56, SRZ ;  /* 0x0000000000387805 */ /* 0x000fc4000001ff00 */
[----:B------:R-:W-:Y:S02]  /*0100*/  CS2R R52, SRZ ;  /* 0x0000000000347805 */ /* 0x000fe4000001ff00 */
[----:B------:R-:W-:Y:S02]  /*0110*/  CS2R R42, SRZ ;  /* 0x00000000002a7805 */ /* 0x000fe4000001ff00 */
[----:B------:R-:W-:Y:S02]  /*0120*/  CS2R R40, SRZ ;  /* 0x0000000000287805 */ /* 0x000fe4000001ff00 */
[----:B------:R-:W-:Y:S01]  /*0130*/  CS2R R64, SRZ ;  /* 0x0000000000407805 */ /* 0x000fe2000001ff00 */
[----:B-1----:R-:W-:Y:S01]  /*0140*/  UISETP.GE.AND UP0, UPT, UR15, 0x1, UPT ;  /* 0x000000010f00788c */ /* 0x002fe2000bf06270 */
        /* <DEDUP_REMOVED lines=11> */
[----:B------:R-:W-:Y:S02]  /*0200*/  CS2R R78, SRZ ;  /* 0x00000000004e7805 */ /* 0x000fe4000001ff00 */
[----:B------:R-:W-:Y:S02]  /*0210*/  MOV R88, RZ ;  /* 0x000000ff00587202 */ /* 0x000fe40000000f00 */
[----:B------:R-:W-:-:S02]  /*0220*/  CS2R R2, SRZ ;  /* 0x0000000000027805 */ /* 0x000fc4000001ff00 */
[----:B------:R-:W-:Y:S02]  /*0230*/  MOV R84, RZ ;  /* 0x000000ff00547202 */ /* 0x000fe40000000f00 */
[----:B------:R-:W-:Y:S02]  /*0240*/  CS2R R4, SRZ ;  /* 0x0000000000047805 */ /* 0x000fe4000001ff00 */
[----:B------:R-:W-:Y:S02]  /*0250*/  CS2R R6, SRZ ;  /* 0x0000000000067805 */ /* 0x000fe4000001ff00 */
[----:B------:R-:W-:Y:S01]  /*0260*/  MOV R0, RZ ;  /* 0x000000ff00007202 */ /* 0x000fe20000000f00 */
[----:B------:R-:W1:Y:S01]  /*0270*/  LDCU.64 UR12, c[0x0][0x358] ;  /* 0x00006b00ff0c77ac */ /* 0x000e620008000a00 */
[----:B0-----:R-:W-:Y:S01]  /*0280*/  SHF.R.U32.HI R89, RZ, 0x1, R87 ;  /* 0x00000001ff597819 */ /* 0x001fe20000011657 */
[----:B------:R-:W-:Y:S06]  /*0290*/  BRA.U !UP0, `(.L_x_0) ;  /* 0x0000002508587547 */ /* 0x000fec000b800000 */
[----:B------:R-:W0:Y:S01]  /*02a0*/  LDC R85, c[0x0][0x384] ;  /* 0x0000e100ff557b82 */ /* 0x000e220000000800 */
[----:B------:R-:W-:Y:S01]  /*02b0*/  SHF.L.U32 R22, R87, 0x2, RZ ;  /* 0x0000000257167819 */ /* 0x000fe200000006ff */
[----:B------:R-:W2:Y:S01]  /*02c0*/  LDCU.128 UR8, c[0x0][0x390] ;  /* 0x00007200ff0877ac */ /* 0x000ea20008000c00 */
[----:B------:R-:W-:Y:S02]  /*02d0*/  SHF.R.U32.HI R24, RZ, 0x5, R87 ;  /* 0x00000005ff187819 */ /* 0x000fe40000011657 */
[C---:B------:R-:W-:Y:S01]  /*02e0*/  LOP3.LUT R26, R22.reuse, 0x4, RZ, 0xc0, !PT ;  /* 0x00000004161a7812 */ /* 0x040fe200078ec0ff */
[----:B------:R-:W-:Y:S01]  /*02f0*/  UMOV UR4, URZ ;  /* 0x000000ff00047c82 */ /* 0x000fe20008000000 */
[----:B------:R-:W-:Y:S01]  /*0300*/  LOP3.LUT R22, R22, 0x7c, RZ, 0xc0, !PT ;  /* 0x0000007c16167812 */ /* 0x000fe200078ec0ff */
[----:B------:R-:W3:Y:S02]  /*0310*/  S2UR UR14, SR_CTAID.Y ;  /* 0x00000000000e79c3 */ /* 0x000ee40000002600 */
[----:B------:R-:W-:-:S02]  /*0320*/  IMAD R89, R89, UR15, R26 ;  /* 0x0000000f59597c24 */ /* 0x000fc4000f8e021a */
[----:B0-----:R-:W-:Y:S01]  /*0330*/  IMAD R91, R24, R85, R22 ;  /* 0x00000055185b7224 */ /* 0x001fe200078e0216 */
[----:B--23--:R-:W-:-:S07]  /*0340*/  MOV R22, RZ ;  /* 0x000000ff00167202 */ /* 0x00cfce0000000f00 */
.L_x_1:
[----:B------:R-:W0:Y:S01]  /*0350*/  S2R R24, SR_CTAID.X ;  /* 0x0000000000187919 */ /* 0x000e220000002500 */
[----:B------:R-:W-:-:S04]  /*0360*/  UIMAD UR5, UR14, UR15, URZ ;  /* 0x0000000f0e0572a4 */ /* 0x000fc8000f8e02ff */
[----:B------:R-:W-:-:S04]  /*0370*/  USHF.L.U32 UR5, UR5, 0x7, URZ ;  /* 0x0000000705057899 */ /* 0x000fc800080006ff */
[----:B------:R-:W-:Y:S02]  /*0380*/  USHF.R.S32.HI UR6, URZ, 0x1f, UR5 ;  /* 0x0000001fff067899 */ /* 0x000fe40008011405 */
[----:B------:R-:W-:-:S04]  /*0390*/  IADD3 R25, P0, PT, R89, UR5, RZ ;  /* 0x0000000559197c10 */ /* 0x000fc8000ff1e0ff */
[----:B------:R-:W-:Y:S02]  /*03a0*/  LEA.HI.X.SX32 R26, R89, UR6, 0x1, P0 ;  /* 0x00000006591a7c11 */ /* 0x000fe400080f0eff */
[----:B------:R-:W-:-:S04]  /*03b0*/  LEA R44, P0, R25, UR8, 0x2 ;  /* 0x00000008192c7c11 */ /* 0x000fc8000f8010ff */
[----:B------:R-:W-:-:S06]  /*03c0*/  LEA.HI.X R45, R25, UR9, R26, 0x2, P0 ;  /* 0x00000009192d7c11 */ /* 0x000fcc00080f141a */
[----:B-1----:R-:W2:Y:S01]  /*03d0*/  LDG.E.128 R44, desc[UR12][R44.64] ;  /* 0x0000000c2c2c7981 */ /* 0x002ea2000c1e1d00 */
[----:B0-----:R-:W-:-:S04]  /*03e0*/  LEA R24, P1, R24, R91, 0x7 ;  /* 0x0000005b18187211 */ /* 0x001fc800078238ff */
[----:B------:R-:W-:Y:S02]  /*03f0*/  LEA.HI.X.SX32 R25, R91, RZ, 0x1, P1 ;  /* 0x000000ff5b197211 */ /* 0x000fe400008f0eff */
[----:B------:R-:W-:-:S04]  /*0400*/  LEA R48, P0, R24, UR10, 0x2 ;  /* 0x0000000a18307c11 */ /* 0x000fc8000f8010ff */
[----:B------:R-:W-:-:S06]  /*0410*/  LEA.HI.X R49, R24, UR11, R25, 0x2, P0 ;  /* 0x0000000b18317c11 */ /* 0x000fcc00080f1419 */
[----:B------:R-:W3:Y:S01]  /*0420*/  LDG.E.128 R48, desc[UR12][R48.64] ;  /* 0x0000000c30307981 */ /* 0x000ee2000c1e1d00 */
[----:B------:R-:W0:Y:S01]  /*0430*/  S2UR UR6, SR_CgaCtaId ;  /* 0x00000000000679c3 */ /* 0x000e220000008800 */
[----:B------:R-:W-:Y:S01]  /*0440*/  UMOV UR5, 0x400 ;  /* 0x0000040000057882 */ /* 0x000fe20000000000 */
[C---:B------:R-:W-:Y:S02]  /*0450*/  SHF.L.U32 R24, R87.reuse, 0xb, RZ ;  /* 0x0000000b57187819 */ /* 0x040fe400000006ff */
[----:B------:R-:W-:Y:S02]  /*0460*/  SHF.L.U32 R25, R87, 0x1, RZ ;  /* 0x0000000157197819 */ /* 0x000fe400000006ff */
[----:B------:R-:W-:Y:S02]  /*0470*/  LOP3.LUT R24, R24, 0x800, RZ, 0xc0, !PT ;  /* 0x0000080018187812 */ /* 0x000fe400078ec0ff */
[----:B------:R-:W-:Y:S02]  /*0480*/  LOP3.LUT R27, R25, 0x7fc, RZ, 0xc0, !PT ;  /* 0x000007fc191b7812 */ /* 0x000fe400078ec0ff */
[----:B------:R-:W-:Y:S01]  /*0490*/  SHF.L.U32 R26, R87, 0x4, RZ ;  /* 0x00000004571a7819 */ /* 0x000fe200000006ff */
[----:B0-----:R-:W-:-:S02]  /*04a0*/  ULEA UR7, UR6, UR5, 0x18 ;  /* 0x0000000506077291 */ /* 0x001fc4000f8ec0ff */
[----:B------:R-:W-:-:S04]  /*04b0*/  UIADD3 UR5, UPT, UPT, UR5, 0x1000, URZ ;  /* 0x0000100005057890 */ /* 0x000fc8000fffe0ff */
[----:B------:R-:W-:Y:S01]  /*04c0*/  ULEA UR5, UR6, UR5, 0x18 ;  /* 0x0000000506057291 */ /* 0x000fe2000f8ec0ff */
[----:B------:R-:W-:Y:S02]  /*04d0*/  IADD3 R94, PT, PT, R27, UR7, R24 ;  /* 0x000000071b5e7c10 */ /* 0x000fe4000fffe018 */
[C---:B------:R-:W-:Y:S02]  /*04e0*/  LOP3.LUT R24, R26.reuse, 0x3e00, RZ, 0xc0, !PT ;  /* 0x00003e001a187812 */ /* 0x040fe400078ec0ff */
[----:B------:R-:W-:-:S04]  /*04f0*/  LOP3.LUT R27, R26, 0x1f0, RZ, 0xc0, !PT ;  /* 0x000001f01a1b7812 */ /* 0x000fc800078ec0ff */
[----:B------:R-:W-:Y:S02]  /*0500*/  IADD3 R95, PT, PT, R27, UR5, R24 ;  /* 0x000000051b5f7c10 */ /* 0x000fe4000fffe018 */
[----:B------:R-:W-:-:S04]  /*0510*/  SHF.L.U32 R93, R87, 0x5, RZ ;  /* 0x00000005575d7819 */ /* 0x000fc800000006ff */
[----:B------:R-:W-:Y:S01]  /*0520*/  LOP3.LUT R93, R93, 0x1e0, RZ, 0xc0, !PT ;  /* 0x000001e05d5d7812 */ /* 0x000fe200078ec0ff */
[----:B--2---:R0:W-:Y:S04]  /*0530*/  STS [R94], R44 ;  /* 0x0000002c5e007388 */ /* 0x0041e80000000800 */
[----:B------:R-:W-:Y:S04]  /*0540*/  STS [R94+0x200], R45 ;  /* 0x0002002d5e007388 */ /* 0x000fe80000000800 */
[----:B------:R-:W-:Y:S04]  /*0550*/  STS [R94+0x400], R46 ;  /* 0x0004002e5e007388 */ /* 0x000fe80000000800 */
[----:B------:R-:W-:Y:S04]  /*0560*/  STS [R94+0x600], R47 ;  /* 0x0006002f5e007388 */ /* 0x000fe80000000800 */
[----:B---3--:R-:W-:Y:S01]  /*0570*/  STS.128 [R95], R48 ;  /* 0x000000305f007388 */ /* 0x008fe20000000c00 */
[----:B------:R-:W-:Y:S01]  /*0580*/  BAR.SYNC.DEFER_BLOCKING 0x0 ;  /* 0x0000000000007b1d */ /* 0x000fe20000010000 */
[----:B0-----:R-:W-:-:S05]  /*0590*/  LOP3.LUT R44, R25, 0x7e0, RZ, 0xc0, !PT ;  /* 0x000007e0192c7812 */ /* 0x001fca00078ec0ff */
[----:B------:R-:W-:Y:S04]  /*05a0*/  LDS.128 R28, [R93+UR5] ;  /* 0x000000055d1c7984 */ /* 0x000fe80008000c00 */
[----:B------:R-:W0:Y:S04]  /*05b0*/  LDS.128 R32, [R44+UR7+0x10] ;  /* 0x000010072c207984 */ /* 0x000e280008000c00 */
[----:B------:R-:W1:Y:S04]  /*05c0*/  LDS.128 R36, [R93+UR5+0x10] ;  /* 0x000010055d247984 */ /* 0x000e680008000c00 */
[----:B------:R-:W2:Y:S01]  /*05d0*/  LDS.128 R24, [R44+UR7] ;  /* 0x000000072c187984 */ /* 0x000ea20008000c00 */
[C---:B0-----:R-:W-:Y:S01]  /*05e0*/  FFMA R8, R33.reuse, R28, R8 ;  /* 0x0000001c21087223 */ /* 0x041fe20000000008 */
[C---:B------:R-:W-:Y:S01]  /*05f0*/  FFMA R46, R33.reuse, R29, R14 ;  /* 0x0000001d212e7223 */ /* 0x040fe2000000000e */
[C---:B------:R-:W-:Y:S01]  /*0600*/  FFMA R10, R33.reuse, R30, R10 ;  /* 0x0000001e210a7223 */ /* 0x040fe2000000000a */
[C---:B------:R-:W-:Y:S01]  /*0610*/  FFMA R50, R33.reuse, R31, R12 ;  /* 0x0000001f21327223 */ /* 0x040fe2000000000c */
[C---:B-1----:R-:W-:Y:S01]  /*0620*/  FFMA R16, R33.reuse, R36, R16 ;  /* 0x0000002421107223 */ /* 0x042fe20000000010 */
[C---:B------:R-:W-:Y:S01]  /*0630*/  FFMA R18, R33.reuse, R37, R18 ;  /* 0x0000002521127223 */ /* 0x040fe20000000012 */
[C---:B------:R-:W-:Y:S01]  /*0640*/  FFMA R11, R33.reuse, R38, R11 ;  /* 0x00000026210b7223 */ /* 0x040fe2000000000b */
[----:B------:R-:W-:Y:S01]  /*0650*/  FFMA R22, R33, R39, R22 ;  /* 0x0000002721167223 */ /* 0x000fe20000000016 */
[-C--:B--2---:R-:W-:Y:S01]  /*0660*/  FFMA R71, R24, R28.reuse, R71 ;  /* 0x0000001c18477223 */ /* 0x084fe20000000047 */
[-C--:B------:R-:W-:Y:S01]  /*0670*/  FFMA R84, R25, R28.reuse, R84 ;  /* 0x0000001c19547223 */ /* 0x080fe20000000054 */
[-C--:B------:R-:W-:Y:S01]  /*0680*/  FFMA R61, R26, R28.reuse, R61 ;  /* 0x0000001c1a3d7223 */ /* 0x080fe2000000003d */
[-C--:B------:R-:W-:Y:S01]  /*0690*/  FFMA R66, R27, R28.reuse, R66 ;  /* 0x0000001c1b427223 */ /* 0x080fe20000000042 */
[-C--:B------:R-:W-:Y:S01]  /*06a0*/  FFMA R23, R32, R28.reuse, R23 ;  /* 0x0000001c20177223 */ /* 0x080fe20000000017 */
[-C--:B------:R-:W-:Y:S01]  /*06b0*/  FFMA R3, R34, R28.reuse, R3 ;  /* 0x0000001c22037223 */ /* 0x080fe20000000003 */
[----:B------:R-:W-:Y:S01]  /*06c0*/  FFMA R0, R35, R28, R0 ;  /* 0x0000001c23007223 */ /* 0x000fe20000000000 */
[-C--:B------:R-:W-:Y:S01]  /*06d0*/  FFMA R77, R24, R29.reuse, R77 ;  /* 0x0000001d184d7223 */ /* 0x080fe2000000004d */
        /* <DEDUP_REMOVED lines=20> */
[C---:B------:R-:W-:Y:S01]  /*0820*/  FFMA R73, R24.reuse, R36, R73 ;  /* 0x0000002418497223 */ /* 0x040fe20000000049 */
[C---:B------:R-:W-:Y:S01]  /*0830*/  FFMA R92, R24.reuse, R37, R92 ;  /* 0x00000025185c7223 */ /* 0x040fe2000000005c */
[C---:B------:R-:W-:Y:S01]  /*0840*/  FFMA R75, R24.reuse, R38, R75 ;  /* 0x00000026184b7223 */ /* 0x040fe2000000004b */
        /* <DEDUP_REMOVED lines=14> */
[----:B------:R-:W-:Y:S01]  /*0930*/  FFMA R51, R34, R38, R15 ;  /* 0x0000002622337223 */ /* 0x000fe2000000000f */
[----:B------:R-:W-:Y:S04]  /*0940*/  LDS.128 R4, [R44+UR7+0x200] ;  /* 0x000200072c047984 */ /* 0x000fe80008000c00 */
[----:B------:R-:W0:Y:S04]  /*0950*/  LDS.128 R24, [R93+UR5+0x200] ;  /* 0x000200055d187984 */ /* 0x000e280008000c00 */
[----:B------:R-:W1:Y:S04]  /*0960*/  LDS.128 R28, [R44+UR7+0x210] ;  /* 0x000210072c1c7984 */ /* 0x000e680008000c00 */
[----:B------:R-:W2:Y:S01]  /*0970*/  LDS.128 R12, [R93+UR5+0x210] ;  /* 0x000210055d0c7984 */ /* 0x000ea20008000c00 */
[C---:B------:R-:W-:Y:S01]  /*0980*/  FFMA R19, R32.reuse, R36, R19 ;  /* 0x0000002420137223 */ /* 0x040fe20000000013 */
[CC--:B------:R-:W-:Y:S01]  /*0990*/  FFMA R56, R32.reuse, R37.reuse, R56 ;  /* 0x0000002520387223 */ /* 0x0c0fe20000000038 */
[----:B------:R-:W-:Y:S01]  /*09a0*/  FFMA R21, R32, R38, R21 ;  /* 0x0000002620157223 */ /* 0x000fe20000000015 */
[----:B------:R-:W-:Y:S01]  /*09b0*/  FFMA R20, R34, R37, R20 ;  /* 0x0000002522147223 */ /* 0x000fe20000000014 */
[-C--:B------:R-:W-:Y:S01]  /*09c0*/  FFMA R32, R32, R39.reuse, R58 ;  /* 0x0000002720207223 */ /* 0x080fe2000000003a */
[----:B------:R-:W-:Y:S01]  /*09d0*/  FFMA R34, R34, R39, R40 ;  /* 0x0000002722227223 */ /* 0x000fe20000000028 */
[C---:B------:R-:W-:Y:S01]  /*09e0*/  FFMA R36, R35.reuse, R36, R42 ;  /* 0x0000002423247223 */ /* 0x040fe2000000002a */
[C---:B------:R-:W-:Y:S01]  /*09f0*/  FFMA R52, R35.reuse, R37, R52 ;  /* 0x0000002523347223 */ /* 0x040fe20000000034 */
[C---:B------:R-:W-:Y:S01]  /*0a00*/  FFMA R17, R35.reuse, R38, R17 ;  /* 0x0000002623117223 */ /* 0x040fe20000000011 */
[----:B------:R-:W-:Y:S01]  /*0a10*/  FFMA R54, R35, R39, R54 ;  /* 0x0000002723367223 */ /* 0x000fe20000000036 */
[-C--:B0-----:R-:W-:Y:S01]  /*0a20*/  FFMA R71, R4, R24.reuse, R71 ;  /* 0x0000001804477223 */ /* 0x081fe20000000047 */
[-C--:B------:R-:W-:Y:S01]  /*0a30*/  FFMA R84, R5, R24.reuse, R84 ;  /* 0x0000001805547223 */ /* 0x080fe20000000054 */
[-C--:B------:R-:W-:Y:S01]  /*0a40*/  FFMA R61, R6, R24.reuse, R61 ;  /* 0x00000018063d7223 */ /* 0x080fe2000000003d */
[-C--:B------:R-:W-:Y:S01]  /*0a50*/  FFMA R66, R7, R24.reuse, R66 ;  /* 0x0000001807427223 */ /* 0x080fe20000000042 */
[-C--:B-1----:R-:W-:Y:S01]  /*0a60*/  FFMA R23, R28, R24.reuse, R23 ;  /* 0x000000181c177223 */ /* 0x082fe20000000017 */
        /* <DEDUP_REMOVED lines=27> */
[C---:B--2---:R-:W-:Y:S01]  /*0c20*/  FFMA R73, R4.reuse, R12, R73 ;  /* 0x0000000c04497223 */ /* 0x044fe20000000049 */
        /* <DEDUP_REMOVED lines=31> */
[----:B------:R-:W-:Y:S04]  /*0e20*/  LDS.128 R4, [R44+UR7+0x400] ;  /* 0x000400072c047984 */ /* 0x000fe80008000c00 */
[----:B------:R-:W0:Y:S04]  /*0e30*/  LDS.128 R24, [R93+UR5+0x400] ;  /* 0x000400055d187984 */ /* 0x000e280008000c00 */
[----:B------:R-:W1:Y:S04]  /*0e40*/  LDS.128 R40, [R44+UR7+0x410] ;  /* 0x000410072c287984 */ /* 0x000e680008000c00 */
[----:B------:R-:W2:Y:S04]  /*0e50*/  LDS.128 R12, [R93+UR5+0x410] ;  /* 0x000410055d0c7984 */ /* 0x000ea80008000c00 */
[----:B------:R-:W-:Y:S01]  /*0e60*/  LDS.128 R28, [R44+UR7+0x610] ;  /* 0x000610072c1c7984 */ /* 0x000fe20008000c00 */
        /* <DEDUP_REMOVED lines=67> */
[----:B------:R-:W-:Y:S01]  /*12a0*/  LDS.128 R40, [R44+UR7+0x810] ;  /* 0x000810072c287984 */ /* 0x000fe20008000c00 */
[-C--:B0-----:R-:W-:Y:S01]  /*12b0*/  FFMA R71, R4, R24.reuse, R71 ;  /* 0x0000001804477223 */ /* 0x081fe20000000047 */
        /* <DEDUP_REMOVED lines=31> */
[C---:B-1----:R-:W-:Y:S01]  /*14b0*/  FFMA R73, R4.reuse, R12, R73 ;  /* 0x0000000c04497223 */ /* 0x042fe20000000049 */
        /* <DEDUP_REMOVED lines=38> */
[----:B------:R-:W-:Y:S01]  /*1720*/  FFMA R66, R7, R24, R66 ;  /* 0x0000001807427223 */ /* 0x000fe20000000042 */
[-C--:B------:R-:W-:Y:S01]  /*1730*/  FFMA R77, R4, R25.reuse, R77 ;  /* 0x00000019044d7223 */ /* 0x080fe2000000004d */
        /* <DEDUP_REMOVED lines=59> */
[----:B------:R-:W-:Y:S04]  /*1af0*/  LDS.128 R4, [R44+UR7+0xa00] ;  /* 0x000a00072c047984 */ /* 0x000fe80008000c00 */
[----:B------:R-:W0:Y:S04]  /*1b00*/  LDS.128 R12, [R93+UR5+0xa10] ;  /* 0x000a10055d0c7984 */ /* 0x000e280008000c00 */
[----:B------:R-:W1:Y:S04]  /*1b10*/  LDS.128 R24, [R93+UR5+0xa00] ;  /* 0x000a00055d187984 */ /* 0x000e680008000c00 */
[----:B------:R-:W-:Y:S01]  /*1b20*/  LDS.128 R40, [R93+UR5+0xc00] ;  /* 0x000c00055d287984 */ /* 0x000fe20008000c00 */
[CC--:B0-----:R-:W-:Y:S01]  /*1b30*/  FFMA R49, R7.reuse, R12.reuse, R60 ;  /* 0x0000000c07317223 */ /* 0x0c1fe2000000003c */
[-C--:B------:R-:W-:Y:S01]  /*1b40*/  FFMA R79, R7, R13.reuse, R62 ;  /* 0x0000000d074f7223 */ /* 0x080fe2000000003e */
[C---:B------:R-:W-:Y:S01]  /*1b50*/  FFMA R60, R29.reuse, R12, R16 ;  /* 0x0000000c1d3c7223 */ /* 0x040fe20000000010 */
[C---:B------:R-:W-:Y:S01]  /*1b60*/  FFMA R62, R29.reuse, R13, R18 ;  /* 0x0000000d1d3e7223 */ /* 0x040fe20000000012 */
[C---:B-1----:R-:W-:Y:S01]  /*1b70*/  FFMA R8, R29.reuse, R24, R8 ;  /* 0x000000181d087223 */ /* 0x042fe20000000008 */
[C---:B------:R-:W-:Y:S01]  /*1b80*/  FFMA R46, R29.reuse, R25, R46 ;  /* 0x000000191d2e7223 */ /* 0x040fe2000000002e */
[C---:B------:R-:W-:Y:S01]  /*1b90*/  FFMA R10, R29.reuse, R26, R10 ;  /* 0x0000001a1d0a7223 */ /* 0x040fe2000000000a */
[C---:B------:R-:W-:Y:S01]  /*1ba0*/  FFMA R50, R29.reuse, R27, R50 ;  /* 0x0000001b1d327223 */ /* 0x040fe20000000032 */
[C---:B------:R-:W-:Y:S01]  /*1bb0*/  FFMA R11, R29.reuse, R14, R11 ;  /* 0x0000000e1d0b7223 */ /* 0x040fe2000000000b */
        /* <DEDUP_REMOVED lines=39> */
[CC--:B------:R-:W-:Y:S01]  /*1e30*/  FFMA R59, R6.reuse, R14.reuse, R59 ;  /* 0x0000000e063b7223 */ /* 0x0c0fe2000000003b */
[-C--:B------:R-:W-:Y:S01]  /*1e40*/  FFMA R76, R6, R15.reuse, R76 ;  /* 0x0000000f064c7223 */ /* 0x080fe2000000004c */
[C---:B------:R-:W-:Y:S01]  /*1e50*/  FFMA R55, R7.reuse, R14, R55 ;  /* 0x0000000e07377223 */ /* 0x040fe20000000037 */
[----:B------:R-:W-:Y:S01]  /*1e60*/  FFMA R64, R7, R15, R64 ;  /* 0x0000000f07407223 */ /* 0x000fe20000000040 */
[C---:B------:R-:W-:Y:S01]  /*1e70*/  FFMA R39, R28.reuse, R12, R19 ;  /* 0x0000000c1c277223 */ /* 0x040fe20000000013 */
[CC--:B------:R-:W-:Y:S01]  /*1e80*/  FFMA R56, R28.reuse, R13.reuse, R56 ;  /* 0x0000000d1c387223 */ /* 0x0c0fe20000000038 */
[----:B------:R-:W-:Y:S01]  /*1e90*/  FFMA R21, R28, R14, R21 ;  /* 0x0000000e1c157223 */ /* 0x000fe20000000015 */
[C---:B------:R-:W-:Y:S01]  /*1ea0*/  FFMA R29, R30.reuse, R12, R33 ;  /* 0x0000000c1e1d7223 */ /* 0x040fe20000000021 */
[C---:B------:R-:W-:Y:S01]  /*1eb0*/  FFMA R20, R30.reuse, R13, R20 ;  /* 0x0000000d1e147223 */ /* 0x040fe20000000014 */
[----:B------:R-:W-:Y:S01]  /*1ec0*/  FFMA R51, R30, R14, R51 ;  /* 0x0000000e1e337223 */ /* 0x000fe20000000033 */
[-C--:B------:R-:W-:Y:S01]  /*1ed0*/  FFMA R28, R28, R15.reuse, R32 ;  /* 0x0000000f1c1c7223 */ /* 0x080fe20000000020 */
[----:B------:R-:W0:Y:S01]  /*1ee0*/  LDS.128 R24, [R44+UR7+0xc00] ;  /* 0x000c00072c187984 */ /* 0x000e220008000c00 */
[----:B------:R-:W-:Y:S01]  /*1ef0*/  FFMA R30, R30, R15, R34 ;  /* 0x0000000f1e1e7223 */ /* 0x000fe20000000022 */
[C---:B------:R-:W-:Y:S01]  /*1f00*/  FFMA R36, R31.reuse, R12, R36 ;  /* 0x0000000c1f247223 */ /* 0x040fe20000000024 */
[C---:B------:R-:W-:Y:S01]  /*1f10*/  FFMA R52, R31.reuse, R13, R52 ;  /* 0x0000000d1f347223 */ /* 0x040fe20000000034 */
[----:B------:R-:W1:Y:S01]  /*1f20*/  LDS.128 R4, [R44+UR7+0xc10] ;  /* 0x000c10072c047984 */ /* 0x000e620008000c00 */
[C---:B------:R-:W-:Y:S01]  /*1f30*/  FFMA R94, R31.reuse, R14, R17 ;  /* 0x0000000e1f5e7223 */ /* 0x040fe20000000011 */
[----:B------:R-:W-:-:S02]  /*1f40*/  FFMA R54, R31, R15, R54 ;  /* 0x0000000f1f367223 */ /* 0x000fc40000000036 */
        /* <DEDUP_REMOVED lines=43> */
[----:B------:R0:W-:Y:S01]  /*2200*/  LDS.128 R24, [R44+UR7+0xe10] ;  /* 0x000e10072c187984 */ /* 0x0001e20008000c00 */
[----:B------:R-:W-:Y:S01]  /*2210*/  FFMA R100, R4, R15, R28 ;  /* 0x0000000f04647223 */ /* 0x000fe2000000001c */
[----:B------:R-:W-:-:S02]  /*2220*/  FFMA R49, R6, R12, R29 ;  /* 0x0000000c06317223 */ /* 0x000fc4000000001d */
[----:B------:R-:W1:Y:S01]  /*2230*/  LDS.128 R32, [R93+UR5+0xe00] ;  /* 0x000e00055d207984 */ /* 0x000e620008000c00 */
[----:B0-----:R-:W-:-:S03]  /*2240*/  FFMA R44, R6, R15, R30 ;  /* 0x0000000f062c7223 */ /* 0x001fc6000000001e */
[----:B------:R-:W0:Y:S01]  /*2250*/  LDS.128 R28, [R93+UR5+0xe10] ;  /* 0x000e10055d1c7984 */ /* 0x000e220008000c00 */
[----:B------:R-:W-:-:S04]  /*2260*/  UIADD3 UR4, UPT, UPT, UR4, 0x8, URZ ;  /* 0x0000000804047890 */ /* 0x000fc8000fffe0ff */
[----:B------:R-:W-:Y:S01]  /*2270*/  UISETP.GE.AND UP0, UPT, UR4, UR15, UPT ;  /* 0x0000000f0400728c */ /* 0x000fe2000bf06270 */
[-C--:B------:R-:W-:Y:S01]  /*2280*/  FFMA R46, R5, R41.reuse, R46 ;  /* 0x00000029052e7223 */ /* 0x080fe2000000002e */
[-C--:B------:R-:W-:Y:S01]  /*2290*/  FFMA R9, R6, R41.reuse, R9 ;  /* 0x0000002906097223 */ /* 0x080fe20000000009 */
[----:B------:R-:W-:Y:S01]  /*22a0*/  FFMA R48, R7, R41, R48 ;  /* 0x0000002907307223 */ /* 0x000fe20000000030 */
[-C--:B------:R-:W-:Y:S01]  /*22b0*/  FFMA R53, R4, R43.reuse, R53 ;  /* 0x0000002b04357223 */ /* 0x080fe20000000035 */
[-C--:B------:R-:W-:Y:S01]  /*22c0*/  FFMA R50, R5, R43.reuse, R50 ;  /* 0x0000002b05327223 */ /* 0x080fe20000000032 */
[-C--:B------:R-:W-:Y:S01]  /*22d0*/  FFMA R47, R6, R43.reuse, R47 ;  /* 0x0000002b062f7223 */ /* 0x080fe2000000002f */
[----:B------:R-:W-:Y:S01]  /*22e0*/  FFMA R38, R7, R43, R38 ;  /* 0x0000002b07267223 */ /* 0x000fe20000000026 */
[C---:B------:R-:W-:Y:S01]  /*22f0*/  FFMA R39, R4.reuse, R12, R39 ;  /* 0x0000000c04277223 */ /* 0x040fe20000000027 */
[CC--:B------:R-:W-:Y:S01]  /*2300*/  FFMA R56, R4.reuse, R13.reuse, R56 ;  /* 0x0000000d04387223 */ /* 0x0c0fe20000000038 */
[----:B------:R-:W-:Y:S01]  /*2310*/  FFMA R21, R4, R14, R21 ;  /* 0x0000000e04157223 */ /* 0x000fe20000000015 */
[C---:B------:R-:W-:Y:S01]  /*2320*/  FFMA R98, R5.reuse, R12, R60 ;  /* 0x0000000c05627223 */ /* 0x040fe2000000003c */
[C---:B------:R-:W-:Y:S01]  /*2330*/  FFMA R96, R5.reuse, R13, R62 ;  /* 0x0000000d05607223 */ /* 0x040fe2000000003e */
[CC--:B------:R-:W-:Y:S01]  /*2340*/  FFMA R11, R5.reuse, R14.reuse, R11 ;  /* 0x0000000e050b7223 */ /* 0x0c0fe2000000000b */
[----:B------:R-:W-:Y:S01]  /*2350*/  FFMA R22, R5, R15, R22 ;  /* 0x0000000f05167223 */ /* 0x000fe20000000016 */
[CC--:B------:R-:W-:Y:S01]  /*2360*/  FFMA R20, R6.reuse, R13.reuse, R20 ;  /* 0x0000000d06147223 */ /* 0x0c0fe20000000014 */
[----:B------:R-:W-:Y:S01]  /*2370*/  FFMA R51, R6, R14, R51 ;  /* 0x0000000e06337223 */ /* 0x000fe20000000033 */
[C---:B------:R-:W-:Y:S01]  /*2380*/  FFMA R36, R7.reuse, R12, R36 ;  /* 0x0000000c07247223 */ /* 0x040fe20000000024 */
[C---:B------:R-:W-:Y:S01]  /*2390*/  FFMA R52, R7.reuse, R13, R52 ;  /* 0x0000000d07347223 */ /* 0x040fe20000000034 */
[C---:B------:R-:W-:Y:S01]  /*23a0*/  FFMA R97, R7.reuse, R14, R94 ;  /* 0x0000000e07617223 */ /* 0x040fe2000000005e */
[----:B------:R-:W-:Y:S01]  /*23b0*/  FFMA R54, R7, R15, R54 ;  /* 0x0000000f07367223 */ /* 0x000fe20000000036 */
[----:B------:R-:W-:-:S02]  /*23c0*/  LEA R91, R85, R91, 0x3 ;  /* 0x0000005b555b7211 */ /* 0x000fc400078e18ff */
[----:B------:R-:W-:Y:S01]  /*23d0*/  IADD3 R89, PT, PT, R89, 0x8, RZ ;  /* 0x0000000859597810 */ /* 0x000fe20007ffe0ff */
[-C--:B-1----:R-:W-:Y:S01]  /*23e0*/  FFMA R71, R16, R32.reuse, R71 ;  /* 0x0000002010477223 */ /* 0x082fe20000000047 */
        /* <DEDUP_REMOVED lines=15> */
[C---:B0-----:R-:W-:Y:S01]  /*24e0*/  FFMA R73, R16.reuse, R28, R73 ;  /* 0x0000001c10497223 */ /* 0x041fe20000000049 */
        /* <DEDUP_REMOVED lines=47> */
[----:B------:R-:W-:Y:S06]  /*27e0*/  BAR.SYNC.DEFER_BLOCKING 0x0 ;  /* 0x0000000000007b1d */ /* 0x000fec0000010000 */
[----:B------:R-:W-:Y:S05]  /*27f0*/  BRA.U !UP0, `(.L_x_1) ;  /* 0xffffffd908d47547 */ /* 0x000fea000b83ffff */
.L_x_0:
[----:B------:R-:W-:Y:S01]  /*2800*/  S2UR UR4, SR_CTAID.Y ;  /* 0x00000000000479c3 */ /* 0x000fe20000002600 */
[----:B------:R-:W0:Y:S01]  /*2810*/  LDCU UR16, c[0x0][0x384] ;  /* 0x00007080ff1077ac */ /* 0x000e220008000800 */
[----:B------:R-:W-:Y:S02]  /*2820*/  SHF.R.U32.HI R24, RZ, 0x1, R87 ;  /* 0x00000001ff187819 */ /* 0x000fe40000011657 */
[----:B------:R-:W-:Y:S01]  /*2830*/  SHF.L.U32 R87, R87, 0x3, RZ ;  /* 0x0000000357577819 */ /* 0x000fe200000006ff */
[----:B------:R-:W2:Y:S01]  /*2840*/  LDCU.64 UR6, c[0x0][0x3a8] ;  /* 0x00007500ff0677ac */ /* 0x000ea20008000a00 */
[----:B------:R-:W-:Y:S02]  /*2850*/  LOP3.LUT R24, R24, 0x1f8, RZ, 0xc0, !PT ;  /* 0x000001f818187812 */ /* 0x000fe400078ec0ff */
[----:B------:R-:W3:Y:S01]  /*2860*/  S2UR UR5, SR_CTAID.X ;  /* 0x00000000000579c3 */ /* 0x000ee20000002500 */
[----:B------:R-:W-:Y:S01]  /*2870*/  LOP3.LUT R87, R87, 0x78, RZ, 0xc0, !PT ;  /* 0x0000007857577812 */ /* 0x000fe200078ec0ff */
[----:B------:R-:W4:Y:S01]  /*2880*/  LDCU UR14, c[0x0][0x38c] ;  /* 0x00007180ff0e77ac */ /* 0x000f220008000800 */
[----:B------:R-:W5:Y:S03]  /*2890*/  LDCU UR15, c[0x0][0x3a0] ;  /* 0x00007400ff0f77ac */ /* 0x000f660008000800 */
[----:B0-----:R-:W-:Y:S01]  /*28a0*/  IMAD R87, R24, UR16, R87 ;  /* 0x0000001018577c24 */ /* 0x001fe2000f8e0257 */
[----:B---3--:R-:W-:-:S04]  /*28b0*/  UIMAD UR4, UR4, UR16, UR5 ;  /* 0x00000010040472a4 */ /* 0x008fc8000f8e0205 */
[----:B------:R-:W-:-:S04]  /*28c0*/  USHF.L.U32 UR4, UR4, 0x7, URZ ;  /* 0x0000000704047899 */ /* 0x000fc800080006ff */
[----:B------:R-:W-:Y:S02]  /*28d0*/  USHF.R.S32.HI UR5, URZ, 0x1f, UR4 ;  /* 0x0000001fff057899 */ /* 0x000fe40008011404 */
[----:B------:R-:W-:-:S04]  /*28e0*/  IADD3 R24, P0, PT, R87, UR4, RZ ;  /* 0x0000000457187c10 */ /* 0x000fc8000ff1e0ff */
[----:B------:R-:W-:Y:S02]  /*28f0*/  LEA.HI.X.SX32 R25, R87, UR5, 0x1, P0 ;  /* 0x0000000557197c11 */ /* 0x000fe400080f0eff */
[----:B--2---:R-:W-:-:S04]  /*2900*/  LEA R44, P0, R24, UR6, 0x2 ;  /* 0x00000006182c7c11 */ /* 0x004fc8000f8010ff */
[----:B------:R-:W-:-:S05]  /*2910*/  LEA.HI.X R45, R24, UR7, R25, 0x2, P0 ;  /* 0x00000007182d7c11 */ /* 0x000fca00080f1419 */
[----:B-1----:R-:W5:Y:S04]  /*2920*/  LDG.E.128 R28, desc[UR12][R44.64] ;  /* 0x0000000c2c1c7981 */ /* 0x002f68000c1e1d00 */
[----:B------:R-:W2:Y:S01]  /*2930*/  LDG.E.128 R24, desc[UR12][R44.64+0x10] ;  /* 0x0000100c2c187981 */ /* 0x000ea2000c1e1d00 */
[----:B------:R-:W-:Y:S01]  /*2940*/  IADD3 R36, PT, PT, R87, UR16, RZ ;  /* 0x0000001057247c10 */ /* 0x000fe2000fffe0ff */
[----:B----4-:R-:W-:Y:S01]  /*2950*/  FMUL R71, R71, UR14 ;  /* 0x0000000e47477c20 */ /* 0x010fe20008400000 */
[----:B------:R-:W-:Y:S01]  /*2960*/  FMUL R81, R81, UR14 ;  /* 0x0000000e51517c20 */ /* 0x000fe20008400000 */
[----:B------:R-:W-:Y:S01]  /*2970*/  FMUL R34, R83, UR14 ;  /* 0x0000000e53227c20 */ /* 0x000fe20008400000 */
[----:B------:R-:W-:Y:S01]  /*2980*/  IADD3 R32, P0, PT, R36, UR4, RZ ;  /* 0x0000000424207c10 */ /* 0x000fe2000ff1e0ff */
[----:B------:R-:W-:Y:S01]  /*2990*/  FMUL R73, R73, UR14 ;  /* 0x0000000e49497c20 */ /* 0x000fe20008400000 */
[----:B------:R-:W-:Y:S01]  /*29a0*/  FMUL R92, R92, UR14 ;  /* 0x0000000e5c5c7c20 */ /* 0x000fe20008400000 */
[----:B------:R-:W-:Y:S01]  /*29b0*/  FMUL R75, R75, UR14 ;  /* 0x0000000e4b4b7c20 */ /* 0x000fe20008400000 */
[----:B------:R-:W-:-:S02]  /*29c0*/  LEA.HI.X.SX32 R33, R36, UR5, 0x1, P0 ;  /* 0x0000000524217c11 */ /* 0x000fc400080f0eff */
[----:B------:R-:W-:-:S04]  /*29d0*/  LEA R38, P0, R32, UR6, 0x2 ;  /* 0x0000000620267c11 */ /* 0x000fc8000f8010ff */
[----:B------:R-:W-:Y:S01]  /*29e0*/  LEA.HI.X R39, R32, UR7, R33, 0x2, P0 ;  /* 0x0000000720277c11 */ /* 0x000fe200080f1421 */
[----:B------:R-:W-:-:S04]  /*29f0*/  FMUL R32, R77, UR14 ;  /* 0x0000000e4d207c20 */ /* 0x000fc80008400000 */
[----:B-----5:R-:W-:Y:S01]  /*2a00*/  FFMA R29, R29, UR15, R32 ;  /* 0x0000000f1d1d7c23 */ /* 0x020fe20008000020 */
[----:B------:R-:W-:Y:S01]  /*2a10*/  FMUL R32, R79, UR14 ;  /* 0x0000000e4f207c20 */ /* 0x000fe20008400000 */
[----:B------:R-:W-:Y:S01]  /*2a20*/  FFMA R28, R28, UR15, R71 ;  /* 0x0000000f1c1c7c23 */ /* 0x000fe20008000047 */
[----:B------:R-:W-:Y:S01]  /*2a30*/  FFMA R30, R30, UR15, R81 ;  /* 0x0000000f1e1e7c23 */ /* 0x000fe20008000051 */
[----:B------:R-:W-:Y:S01]  /*2a40*/  FFMA R31, R31, UR15, R34 ;  /* 0x0000000f1f1f7c23 */ /* 0x000fe20008000022 */
[----:B--2---:R-:W-:Y:S01]  /*2a50*/  FFMA R24, R24, UR15, R73 ;  /* 0x0000000f18187c23 */ /* 0x004fe20008000049 */
[----:B------:R-:W-:Y:S01]  /*2a60*/  FFMA R25, R25, UR15, R92 ;  /* 0x0000000f19197c23 */ /* 0x000fe2000800005c */
[----:B------:R-:W-:Y:S01]  /*2a70*/  FFMA R26, R26, UR15, R75 ;  /* 0x0000000f1a1a7c23 */ /* 0x000fe2000800004b */
[----:B------:R-:W-:Y:S01]  /*2a80*/  FFMA R27, R27, UR15, R32 ;  /* 0x0000000f1b1b7c23 */ /* 0x000fe20008000020 */
[----:B------:R-:W-:Y:S04]  /*2a90*/  STG.E.128 desc[UR12][R44.64], R28 ;  /* 0x0000001c2c007986 */ /* 0x000fe8000c101d0c */
[----:B------:R0:W-:Y:S04]  /*2aa0*/  STG.E.128 desc[UR12][R44.64+0x10], R24 ;  /* 0x000010182c007986 */ /* 0x0001e8000c101d0c */
[----:B------:R-:W2:Y:S01]  /*2ab0*/  LDG.E.128 R32, desc[UR12][R38.64] ;  /* 0x0000000c26207981 */ /* 0x000ea2000c1e1d00 */
[----:B------:R-:W-:Y:S01]  /*2ac0*/  IADD3 R48, PT, PT, R36, 0x4, RZ ;  /* 0x0000000424307810 */ /* 0x000fe20007ffe0ff */
[----:B------:R-:W-:Y:S01]  /*2ad0*/  FMUL R37, R84, UR14 ;  /* 0x0000000e54257c20 */ /* 0x000fe20008400000 */
[----:B------:R-:W-:Y:S01]  /*2ae0*/  FMUL R86, R86, UR14 ;  /* 0x0000000e56567c20 */ /* 0x000fe20008400000 */
[----:B------:R-:W-:Y:S01]  /*2af0*/  FMUL R49, R88, UR14 ;  /* 0x0000000e58317c20 */ /* 0x000fe20008400000 */
[----:B------:R-:W-:Y:S01]  /*2b00*/  IADD3 R47, P0, PT, R48, UR4, RZ ;  /* 0x00000004302f7c10 */ /* 0x000fe2000ff1e0ff */
[----:B------:R-:W-:-:S03]  /*2b10*/  FMUL R90, R90, UR14 ;  /* 0x0000000e5a5a7c20 */ /* 0x000fc60008400000 */
[----:B------:R-:W-:Y:S02]  /*2b20*/  LEA.HI.X.SX32 R50, R48, UR5, 0x1, P0 ;  /* 0x0000000530327c11 */ /* 0x000fe400080f0eff */
[----:B------:R-:W-:-:S04]  /*2b30*/  LEA R46, P0, R47, UR6, 0x2 ;  /* 0x000000062f2e7c11 */ /* 0x000fc8000f8010ff */
[----:B------:R-:W-:Y:S01]  /*2b40*/  LEA.HI.X R47, R47, UR7, R50, 0x2, P0 ;  /* 0x000000072f2f7c11 */ /* 0x000fe200080f1432 */
[----:B--2---:R-:W-:Y:S01]  /*2b50*/  FFMA R32, R32, UR15, R37 ;  /* 0x0000000f20207c23 */ /* 0x004fe20008000025 */
[----:B------:R-:W-:Y:S01]  /*2b60*/  FFMA R33, R33, UR15, R86 ;  /* 0x0000000f21217c23 */ /* 0x000fe20008000056 */
[----:B------:R-:W-:Y:S01]  /*2b70*/  FFMA R34, R34, UR15, R49 ;  /* 0x0000000f22227c23 */ /* 0x000fe20008000031 */
[----:B------:R-:W-:-:S05]  /*2b80*/  FFMA R35, R35, UR15, R90 ;  /* 0x0000000f23237c23 */ /* 0x000fca000800005a */
[----:B------:R1:W-:Y:S04]  /*2b90*/  STG.E.128 desc[UR12][R38.64], R32 ;  /* 0x0000002026007986 */ /* 0x0003e8000c101d0c */
[----:B0-----:R-:W2:Y:S01]  /*2ba0*/  LDG.E.128 R24, desc[UR12][R46.64] ;  /* 0x0000000c2e187981 */ /* 0x001ea2000c1e1d00 */
[----:B------:R-:W-:Y:S01]  /*2bb0*/  IADD3 R44, PT, PT, R36, UR16, RZ ;  /* 0x00000010242c7c10 */ /* 0x000fe2000fffe0ff */
        /* <DEDUP_REMOVED lines=13> */
[----:B------:R-:W2:Y:S01]  /*2c90*/  LDG.E.128 R28, desc[UR12][R36.64] ;  /* 0x0000000c241c7981 */ /* 0x000ea2000c1e1d00 */
[----:B------:R-:W-:Y:S01]  /*2ca0*/  IADD3 R48, PT, PT, R48, UR16, RZ ;  /* 0x0000001030307c10 */ /* 0x000fe2000fffe0ff */
[----:B------:R-:W-:Y:S01]  /*2cb0*/  FMUL R61, R61, UR14 ;  /* 0x0000000e3d3d7c20 */ /* 0x000fe20008400000 */
[----:B------:R-:W-:Y:S01]  /*2cc0*/  FMUL R65, R65, UR14 ;  /* 0x0000000e41417c20 */ /* 0x000fe20008400000 */
[----:B-1----:R-:W-:Y:S01]  /*2cd0*/  FMUL R38, R67, UR14 ;  /* 0x0000000e43267c20 */ /* 0x002fe20008400000 */
[----:B------:R-:W-:-:S04]  /*2ce0*/  IADD3 R33, P0, PT, R48, UR4, RZ ;  /* 0x0000000430217c10 */ /* 0x000fc8000ff1e0ff */
[----:B------:R-:W-:Y:S02]  /*2cf0*/  LEA.HI.X.SX32 R34, R48, UR5, 0x1, P0 ;  /* 0x0000000530227c11 */ /* 0x000fe400080f0eff */
[----:B------:R-:W-:-:S04]  /*2d00*/  LEA R32, P0, R33, UR6, 0x2 ;  /* 0x0000000621207c11 */ /* 0x000fc8000f8010ff */
[----:B------:R-:W-:Y:S01]  /*2d10*/  LEA.HI.X R33, R33, UR7, R34, 0x2, P0 ;  /* 0x0000000721217c11 */ /* 0x000fe200080f1422 */
[----:B------:R-:W-:Y:S01]  /*2d20*/  FMUL R34, R63, UR14 ;  /* 0x0000000e3f227c20 */ /* 0x000fe20008400000 */
[----:B--2---:R-:W-:-:S03]  /*2d30*/  FFMA R28, R28, UR15, R61 ;  /* 0x0000000f1c1c7c23 */ /* 0x004fc6000800003d */
        /* <DEDUP_REMOVED lines=19> */
[----:B-1----:R-:W2:Y:S01]  /*2e70*/  LDG.E.128 R28, desc[UR12][R34.64] ;  /* 0x0000000c221c7981 */ /* 0x002ea2000c1e1d00 */
        /* <DEDUP_REMOVED lines=69> */
[----:B--2---:R-:W-:Y:S01]  /*32d0*/  FFMA R28, R28, UR15, R19 ;  /* 0x0000000f1c1c7c23 */ /* 0x004fe20008000013 */
[----:B------:R-:W-:Y:S02]  /*32e0*/  FFMA R29, R29, UR15, R14 ;  /* 0x0000000f1d1d7c23 */ /* 0x000fe4000800000e */
        /* <DEDUP_REMOVED lines=32> */
[----:B------:R-:W-:Y:S04]  /*34f0*/  STG.E.128 desc[UR12][R34.64], R28 ;  /* 0x0000001c22007986 */ /* 0x000fe8000c101d0c */
[----:B------:R-:W2:Y:S01]  /*3500*/  LDG.E.128 R8, desc[UR12][R18.64] ;  /* 0x0000000c12087981 */ /* 0x000ea2000c1e1d00 */
        /* <DEDUP_REMOVED lines=13> */
[----:B------:R-:W-:Y:S04]  /*35e0*/  STG.E.128 desc[UR12][R18.64], R20 ;  /* 0x0000001412007986 */ /* 0x000fe8000c101d0c */
[----:B0-----:R-:W2:Y:S01]  /*35f0*/  LDG.E.128 R24, desc[UR12][R12.64] ;  /* 0x0000000c0c187981 */ /* 0x001ea2000c1e1d00 */
        /* <DEDUP_REMOVED lines=13> */
[----:B------:R-:W-:Y:S04]  /*36d0*/  STG.E.128 desc[UR12][R12.64], R24 ;  /* 0x000000180c007986 */ /* 0x000fe8000c101d0c */
[----:B------:R-:W2:Y:S01]  /*36e0*/  LDG.E.128 R4, desc[UR12][R8.64] ;  /* 0x0000000c08047981 */ /* 0x000ea2000c1e1d00 */
[----:B------:R-:W-:Y:S01]  /*36f0*/  FMUL R3, R42, UR14 ;  /* 0x0000000e2a037c20 */ /* 0x000fe20008400000 */
[----:B------:R-:W-:Y:S01]  /*3700*/  FMUL R52, R52, UR14 ;  /* 0x0000000e34347c20 */ /* 0x000fe20008400000 */
[----:B------:R-:W-:Y:S01]  /*3710*/  FMUL R17, R17, UR14 ;  /* 0x0000000e11117c20 */ /* 0x000fe20008400000 */
[----:B------:R-:W-:Y:S01]  /*3720*/  FMUL R54, R54, UR14 ;  /* 0x0000000e36367c20 */ /* 0x000fe20008400000 */
[----:B--2---:R-:W-:Y:S01]  /*3730*/  FFMA R4, R4, UR15, R3 ;  /* 0x0000000f04047c23 */ /* 0x004fe20008000003 */
[----:B------:R-:W-:Y:S01]  /*3740*/  FFMA R5, R5, UR15, R52 ;  /* 0x0000000f05057c23 */ /* 0x000fe20008000034 */
[----:B------:R-:W-:Y:S01]  /*3750*/  FFMA R6, R6, UR15, R17 ;  /* 0x0000000f06067c23 */ /* 0x000fe20008000011 */
[----:B------:R-:W-:-:S05]  /*3760*/  FFMA R7, R7, UR15, R54 ;  /* 0x0000000f07077c23 */ /* 0x000fca0008000036 */
[----:B------:R-:W-:Y:S01]  /*3770*/  STG.E.128 desc[UR12][R8.64], R4 ;  /* 0x0000000408007986 */ /* 0x000fe2000c101d0c */
[----:B------:R-:W-:Y:S05]  /*3780*/  EXIT ;  /* 0x000000000000794d */ /* 0x000fea0003800000 */
.L_x_2:
[----:B------:R-:W-:-:S00]  /*3790*/  BRA `(.L_x_2) ;  /* 0xfffffffc00fc7947 */ /* 0x000fc0000383ffff */
[----:B------:R-:W-:-:S00]  /*37a0*/  NOP ;  /* 0x0000000000007918 */ /* 0x000fc00000000000 */
        /* <DEDUP_REMOVED lines=13> */
.L_x_3:


//--------------------- .nv.shared._Z8sgemm_v6ILi128ELi128ELi8ELi8ELi8EEviiifPKfS1_fPf --------------------------
	.section	.nv.shared._Z8sgemm_v6ILi128ELi128ELi8ELi8ELi8EEviiifPKfS1_fPf,"aw",@nobits
	.sectionflags	@""
	.align	4
.nv.shared._Z8sgemm_v6ILi128ELi128ELi8ELi8ELi8EEviiifPKfS1_fPf:
	.zero		9216


//--------------------- .nv.shared.reserved.0     --------------------------
	.section	.nv.shared.reserved.0,"aw",@nobits
	.weak		__nv_reservedSMEM_offset_0_alias
	.size		__nv_reservedSMEM_offset_0_alias, 0, 64
	.other		__nv_reservedSMEM_offset_0_alias,@"STO_CUDA_RESERVED_SHARED STV_DEFAULT"
__nv_reservedSMEM_offset_0_alias:
	.zero		0
	.zero		64


//--------------------- .nv.constant0._Z8sgemm_v6ILi128ELi128ELi8ELi8ELi8EEviiifPKfS1_fPf --------------------------
	.section	.nv.constant0._Z8sgemm_v6ILi128ELi128ELi8ELi8ELi8EEviiifPKfS1_fPf,"a",@progbits
	.sectionflags	@""
	.align	4
.nv.constant0._Z8sgemm_v6ILi128ELi128ELi8ELi8ELi8EEviiifPKfS1_fPf:
	.zero		944


//--------------------- SYMBOLS --------------------------

	.type		.nv.reservedSmem.offset0,@object
	.size		.nv.reservedSmem.offset0,0x4
	.type		.nv.reservedSmem.cap,@object
	.size		.nv.reservedSmem.cap,0x4
